//
// Generated by NVIDIA NVVM Compiler
//
// Compiler Build ID: CL-36424714
// Cuda compilation tools, release 13.0, V13.0.88
// Based on NVVM 20.0.0
//

.version 9.0
.target sm_100
.address_size 64

	// .globl	reduction
// _ZZ10colwiseAddE3tmp has been demoted
.extern .shared .align 16 .b8 st[];

.visible .entry reduction(
	.param .u64 .ptr .align 1 reduction_param_0,
	.param .u32 reduction_param_1,
	.param .u64 .ptr .align 1 reduction_param_2,
	.param .u32 reduction_param_3
)
{
	.reg .pred 	%p<6>;
	.reg .b32 	%r<20>;
	.reg .b32 	%f<6>;
	.reg .b64 	%rd<9>;

	ld.param.u64 	%rd2, [reduction_param_0];
	ld.param.u32 	%r8, [reduction_param_1];
	ld.param.u64 	%rd1, [reduction_param_2];
	ld.param.u32 	%r7, [reduction_param_3];
	cvta.to.global.u64 	%rd3, %rd2;
	mov.u32 	%r1, %ctaid.x;
	mov.u32 	%r2, %ntid.x;
	mov.u32 	%r3, %tid.x;
	mad.lo.s32 	%r9, %r8, %r1, %r3;
	mul.wide.s32 	%rd4, %r9, 4;
	add.s64 	%rd5, %rd3, %rd4;
	ld.global.f32 	%f1, [%rd5];
	shl.b32 	%r10, %r3, 2;
	mov.u32 	%r11, st;
	add.s32 	%r4, %r11, %r10;
	st.shared.f32 	[%r4], %f1;
	bar.sync 	0;
	setp.lt.u32 	%p1, %r2, 2;
	@%p1 bra 	$L__BB0_6;
	mov.b32 	%r19, 1;
$L__BB0_2:
	shl.b32 	%r6, %r19, 1;
	add.s32 	%r13, %r6, -1;
	and.b32  	%r14, %r13, %r3;
	setp.ne.s32 	%p2, %r14, 0;
	@%p2 bra 	$L__BB0_6;
	add.s32 	%r15, %r19, %r3;
	setp.ge.u32 	%p3, %r15, %r2;
	@%p3 bra 	$L__BB0_5;
	shl.b32 	%r16, %r19, 2;
	add.s32 	%r17, %r4, %r16;
	ld.shared.f32 	%f2, [%r17];
	ld.shared.f32 	%f3, [%r4];
	add.f32 	%f4, %f2, %f3;
	st.shared.f32 	[%r4], %f4;
$L__BB0_5:
	bar.sync 	0;
	setp.lt.u32 	%p4, %r6, %r2;
	mov.u32 	%r19, %r6;
	@%p4 bra 	$L__BB0_2;
$L__BB0_6:
	setp.ne.s32 	%p5, %r3, 0;
	@%p5 bra 	$L__BB0_8;
	mul.lo.s32 	%r18, %r7, %r1;
	ld.shared.f32 	%f5, [st];
	cvta.to.global.u64 	%rd6, %rd1;
	mul.wide.s32 	%rd7, %r18, 4;
	add.s64 	%rd8, %rd6, %rd7;
	st.global.f32 	[%rd8], %f5;
$L__BB0_8:
	ret;

}
	// .globl	colwiseAdd
.visible .entry colwiseAdd(
	.param .u64 .ptr .align 1 colwiseAdd_param_0,
	.param .u32 colwiseAdd_param_1,
	.param .u64 .ptr .align 1 colwiseAdd_param_2,
	.param .u32 colwiseAdd_param_3,
	.param .u64 .ptr .align 1 colwiseAdd_param_4,
	.param .u32 colwiseAdd_param_5
)
{
	.reg .pred 	%p<2>;
	.reg .b32 	%r<9>;
	.reg .b32 	%f<5>;
	.reg .b64 	%rd<13>;
	// demoted variable
	.shared .align 4 .f32 _ZZ10colwiseAddE3tmp;
	ld.param.u64 	%rd1, [colwiseAdd_param_0];
	ld.param.u32 	%r3, [colwiseAdd_param_1];
	ld.param.u64 	%rd2, [colwiseAdd_param_2];
	ld.param.u32 	%r4, [colwiseAdd_param_3];
	ld.param.u64 	%rd3, [colwiseAdd_param_4];
	ld.param.u32 	%r5, [colwiseAdd_param_5];
	mov.u32 	%r1, %ctaid.x;
	mov.u32 	%r2, %tid.x;
	setp.ne.s32 	%p1, %r2, 0;
	@%p1 bra 	$L__BB1_2;
	cvta.to.global.u64 	%rd4, %rd2;
	mul.lo.s32 	%r6, %r4, %r1;
	mul.wide.s32 	%rd5, %r6, 4;
	add.s64 	%rd6, %rd4, %rd5;
	ld.global.f32 	%f1, [%rd6];
	st.shared.f32 	[_ZZ10colwiseAddE3tmp], %f1;
$L__BB1_2:
	cvta.to.global.u64 	%rd7, %rd1;
	cvta.to.global.u64 	%rd8, %rd3;
	bar.sync 	0;
	mad.lo.s32 	%r7, %r3, %r1, %r2;
	mul.wide.s32 	%rd9, %r7, 4;
	add.s64 	%rd10, %rd7, %rd9;
	ld.global.f32 	%f2, [%rd10];
	ld.shared.f32 	%f3, [_ZZ10colwiseAddE3tmp];
	add.f32 	%f4, %f2, %f3;
	mad.lo.s32 	%r8, %r5, %r1, %r2;
	mul.wide.s32 	%rd11, %r8, 4;
	add.s64 	%rd12, %rd8, %rd11;
	st.global.f32 	[%rd12], %f4;
	ret;

}
	// .globl	activation
.visible .entry activation(
	.param .u64 .ptr .align 1 activation_param_0,
	.param .u32 activation_param_1,
	.param .u64 .ptr .align 1 activation_param_2,
	.param .u32 activation_param_3
)
{
	.reg .b32 	%r<9>;
	.reg .b32 	%f<15>;
	.reg .b64 	%rd<9>;

	ld.param.u64 	%rd1, [activation_param_0];
	ld.param.u32 	%r1, [activation_param_1];
	ld.param.u64 	%rd2, [activation_param_2];
	ld.param.u32 	%r2, [activation_param_3];
	cvta.to.global.u64 	%rd3, %rd2;
	cvta.to.global.u64 	%rd4, %rd1;
	mov.u32 	%r3, %ctaid.x;
	mov.u32 	%r4, %tid.x;
	mad.lo.s32 	%r5, %r1, %r3, %r4;
	mul.wide.s32 	%rd5, %r5, 4;
	add.s64 	%rd6, %rd4, %rd5;
	ld.global.f32 	%f1, [%rd6];
	fma.rn.f32 	%f2, %f1, 0fBBBB989D, 0f3F000000;
	cvt.sat.f32.f32 	%f3, %f2;
	mov.f32 	%f4, 0f4B400001;
	mov.f32 	%f5, 0f437C0000;
	fma.rm.f32 	%f6, %f3, %f5, %f4;
	add.f32 	%f7, %f6, 0fCB40007F;
	neg.f32 	%f8, %f7;
	fma.rn.f32 	%f9, %f1, 0fBFB8AA3B, %f8;
	fma.rn.f32 	%f10, %f1, 0fB2A57060, %f9;
	mov.b32 	%r6, %f6;
	shl.b32 	%r7, %r6, 23;
	mov.b32 	%f11, %r7;
	ex2.approx.ftz.f32 	%f12, %f10;
	fma.rn.f32 	%f13, %f12, %f11, 0f3F800000;
	rcp.rn.f32 	%f14, %f13;
	mad.lo.s32 	%r8, %r2, %r3, %r4;
	mul.wide.s32 	%rd7, %r8, 4;
	add.s64 	%rd8, %rd3, %rd7;
	st.global.f32 	[%rd8], %f14;
	ret;

}
	// .globl	activatePrime
.visible .entry activatePrime(
	.param .u64 .ptr .align 1 activatePrime_param_0,
	.param .u32 activatePrime_param_1,
	.param .u64 .ptr .align 1 activatePrime_param_2,
	.param .u32 activatePrime_param_3
)
{
	.reg .b32 	%r<7>;
	.reg .b32 	%f<5>;
	.reg .b64 	%rd<9>;

	ld.param.u64 	%rd1, [activatePrime_param_0];
	ld.param.u32 	%r1, [activatePrime_param_1];
	ld.param.u64 	%rd2, [activatePrime_param_2];
	ld.param.u32 	%r2, [activatePrime_param_3];
	cvta.to.global.u64 	%rd3, %rd2;
	cvta.to.global.u64 	%rd4, %rd1;
	mov.u32 	%r3, %ctaid.x;
	mov.u32 	%r4, %tid.x;
	mad.lo.s32 	%r5, %r1, %r3, %r4;
	mul.wide.s32 	%rd5, %r5, 4;
	add.s64 	%rd6, %rd4, %rd5;
	ld.global.f32 	%f1, [%rd6];
	mov.f32 	%f2, 0f3F800000;
	sub.f32 	%f3, %f2, %f1;
	mul.f32 	%f4, %f1, %f3;
	mad.lo.s32 	%r6, %r2, %r3, %r4;
	mul.wide.s32 	%rd7, %r6, 4;
	add.s64 	%rd8, %rd3, %rd7;
	st.global.f32 	[%rd8], %f4;
	ret;

}
	// .globl	deltaTarget
.visible .entry deltaTarget(
	.param .u64 .ptr .align 1 deltaTarget_param_0,
	.param .u32 deltaTarget_param_1,
	.param .u64 .ptr .align 1 deltaTarget_param_2,
	.param .u32 deltaTarget_param_3,
	.param .u64 .ptr .align 1 deltaTarget_param_4,
	.param .u32 deltaTarget_param_5,
	.param .u64 .ptr .align 1 deltaTarget_param_6,
	.param .u32 deltaTarget_param_7
)
{
	.reg .b32 	%r<11>;
	.reg .b32 	%f<6>;
	.reg .b64 	%rd<17>;

	ld.param.u64 	%rd1, [deltaTarget_param_0];
	ld.param.u32 	%r1, [deltaTarget_param_1];
	ld.param.u64 	%rd2, [deltaTarget_param_2];
	ld.param.u32 	%r2, [deltaTarget_param_3];
	ld.param.u64 	%rd3, [deltaTarget_param_4];
	ld.param.u32 	%r3, [deltaTarget_param_5];
	ld.param.u64 	%rd4, [deltaTarget_param_6];
	ld.param.u32 	%r4, [deltaTarget_param_7];
	cvta.to.global.u64 	%rd5, %rd4;
	cvta.to.global.u64 	%rd6, %rd3;
	cvta.to.global.u64 	%rd7, %rd2;
	cvta.to.global.u64 	%rd8, %rd1;
	mov.u32 	%r5, %ctaid.x;
	mov.u32 	%r6, %tid.x;
	mad.lo.s32 	%r7, %r1, %r5, %r6;
	mul.wide.s32 	%rd9, %r7, 4;
	add.s64 	%rd10, %rd8, %rd9;
	ld.global.f32 	%f1, [%rd10];
	mad.lo.s32 	%r8, %r2, %r5, %r6;
	mul.wide.s32 	%rd11, %r8, 4;
	add.s64 	%rd12, %rd7, %rd11;
	ld.global.f32 	%f2, [%rd12];
	sub.f32 	%f3, %f1, %f2;
	mad.lo.s32 	%r9, %r3, %r5, %r6;
	mul.wide.s32 	%rd13, %r9, 4;
	add.s64 	%rd14, %rd6, %rd13;
	ld.global.f32 	%f4, [%rd14];
	mul.f32 	%f5, %f3, %f4;
	mad.lo.s32 	%r10, %r4, %r5, %r6;
	mul.wide.s32 	%rd15, %r10, 4;
	add.s64 	%rd16, %rd5, %rd15;
	st.global.f32 	[%rd16], %f5;
	ret;

}
	// .globl	arrayMul
.visible .entry arrayMul(
	.param .u64 .ptr .align 1 arrayMul_param_0,
	.param .u32 arrayMul_param_1,
	.param .u64 .ptr .align 1 arrayMul_param_2,
	.param .u32 arrayMul_param_3,
	.param .u64 .ptr .align 1 arrayMul_param_4,
	.param .u32 arrayMul_param_5
)
{
	.reg .b32 	%r<9>;
	.reg .b32 	%f<4>;
	.reg .b64 	%rd<13>;

	ld.param.u64 	%rd1, [arrayMul_param_0];
	ld.param.u32 	%r1, [arrayMul_param_1];
	ld.param.u64 	%rd2, [arrayMul_param_2];
	ld.param.u32 	%r2, [arrayMul_param_3];
	ld.param.u64 	%rd3, [arrayMul_param_4];
	ld.param.u32 	%r3, [arrayMul_param_5];
	cvta.to.global.u64 	%rd4, %rd3;
	cvta.to.global.u64 	%rd5, %rd2;
	cvta.to.global.u64 	%rd6, %rd1;
	mov.u32 	%r4, %ctaid.x;
	mov.u32 	%r5, %tid.x;
	mad.lo.s32 	%r6, %r1, %r4, %r5;
	mul.wide.s32 	%rd7, %r6, 4;
	add.s64 	%rd8, %rd6, %rd7;
	ld.global.f32 	%f1, [%rd8];
	mad.lo.s32 	%r7, %r2, %r4, %r5;
	mul.wide.s32 	%rd9, %r7, 4;
	add.s64 	%rd10, %rd5, %rd9;
	ld.global.f32 	%f2, [%rd10];
	mul.f32 	%f3, %f1, %f2;
	mad.lo.s32 	%r8, %r3, %r4, %r5;
	mul.wide.s32 	%rd11, %r8, 4;
	add.s64 	%rd12, %rd4, %rd11;
	st.global.f32 	[%rd12], %f3;
	ret;

}
	// .globl	update
.visible .entry update(
	.param .u64 .ptr .align 1 update_param_0,
	.param .u32 update_param_1,
	.param .u64 .ptr .align 1 update_param_2,
	.param .u32 update_param_3,
	.param .f32 update_param_4,
	.param .u32 update_param_5
)
{
	.reg .b32 	%r<8>;
	.reg .b32 	%f<8>;
	.reg .b64 	%rd<9>;

	ld.param.u64 	%rd1, [update_param_0];
	ld.param.u32 	%r1, [update_param_1];
	ld.param.u64 	%rd2, [update_param_2];
	ld.param.u32 	%r2, [update_param_3];
	ld.param.f32 	%f1, [update_param_4];
	ld.param.u32 	%r3, [update_param_5];
	cvta.to.global.u64 	%rd3, %rd2;
	cvta.to.global.u64 	%rd4, %rd1;
	mov.u32 	%r4, %ctaid.x;
	mov.u32 	%r5, %tid.x;
	mad.lo.s32 	%r6, %r1, %r4, %r5;
	mul.wide.s32 	%rd5, %r6, 4;
	add.s64 	%rd6, %rd4, %rd5;
	ld.global.f32 	%f2, [%rd6];
	cvt.rn.f32.s32 	%f3, %r3;
	div.rn.f32 	%f4, %f2, %f3;
	mul.f32 	%f5, %f1, %f4;
	mad.lo.s32 	%r7, %r2, %r4, %r5;
	mul.wide.s32 	%rd7, %r7, 4;
	add.s64 	%rd8, %rd3, %rd7;
	ld.global.f32 	%f6, [%rd8];
	sub.f32 	%f7, %f6, %f5;
	st.global.f32 	[%rd8], %f7;
	ret;

}


// ===== COMPILED SASS (sm_100) =====

	.target	sm_100

	.elftype	@"ET_EXEC"


//--------------------- .note.nv.tkinfo           --------------------------
	.section	.note.nv.tkinfo,"",@"SHT_NOTE"
	.sectionflags	@"SHF_NOTE_NV_TKINFO"
	.tkinfo
        /*0018*/ 	.word	0x00000002
        /*0030*/ 	.string	""
        /*0030*/ 	.string	"ptxas"
        /*0030*/ 	.string	"Cuda compilation tools, release 13.0, V13.0.88"
        /*0030*/ 	.string	"Build cuda_13.0.r13.0/compiler.36424714_0"
        /*0030*/ 	.string	"-arch sm_100 -m 64 "



//--------------------- .note.nv.cuinfo           --------------------------
	.section	.note.nv.cuinfo,"",@"SHT_NOTE"
	.sectionflags	@"SHF_NOTE_NV_CUINFO"
        /*0018*/ 	.short	0x0002
        /*001a*/ 	.short	0x0064
        /*001c*/ 	.short	0x0082
	.zero		2


//--------------------- .nv.info                  --------------------------
	.section	.nv.info,"",@"SHT_CUDA_INFO"
	.align	4


	//----- nvinfo : EIATTR_REGCOUNT
	.align		4
        /*0000*/ 	.byte	0x04, 0x2f
        /*0002*/ 	.short	(.L_1 - .L_0)
	.align		4
.L_0:
        /*0004*/ 	.word	index@(reduction)
        /*0008*/ 	.word	0x0000000a


	//----- nvinfo : EIATTR_FRAME_SIZE
	.align		4
.L_1:
        /*000c*/ 	.byte	0x04, 0x11
        /*000e*/ 	.short	(.L_3 - .L_2)
	.align		4
.L_2:
        /*0010*/ 	.word	index@(reduction)
        /*0014*/ 	.word	0x00000000


	//----- nvinfo : EIATTR_REGCOUNT
	.align		4
.L_3:
        /*0018*/ 	.byte	0x04, 0x2f
        /*001a*/ 	.short	(.L_5 - .L_4)
	.align		4
.L_4:
        /*001c*/ 	.word	index@(colwiseAdd)
        /*0020*/ 	.word	0x0000000c


	//----- nvinfo : EIATTR_FRAME_SIZE
	.align		4
.L_5:
        /*0024*/ 	.byte	0x04, 0x11
        /*0026*/ 	.short	(.L_7 - .L_6)
	.align		4
.L_6:
        /*0028*/ 	.word	index@(colwiseAdd)
        /*002c*/ 	.word	0x00000000


	//----- nvinfo : EIATTR_REGCOUNT
	.align		4
.L_7:
        /*0030*/ 	.byte	0x04, 0x2f
        /*0032*/ 	.short	(.L_9 - .L_8)
	.align		4
.L_8:
        /*0034*/ 	.word	index@(activation)
        /*0038*/ 	.word	0x0000000e


	//----- nvinfo : EIATTR_FRAME_SIZE
	.align		4
.L_9:
        /*003c*/ 	.byte	0x04, 0x11
        /*003e*/ 	.short	(.L_11 - .L_10)
	.align		4
.L_10:
        /*0040*/ 	.word	index@($__internal_1_$__cuda_sm20_rcp_rn_f32_slowpath)
        /*0044*/ 	.word	0x00000000


	//----- nvinfo : EIATTR_FRAME_SIZE
	.align		4
.L_11:
        /*0048*/ 	.byte	0x04, 0x11
        /*004a*/ 	.short	(.L_13 - .L_12)
	.align		4
.L_12:
        /*004c*/ 	.word	index@(activation)
        /*0050*/ 	.word	0x00000000


	//----- nvinfo : EIATTR_REGCOUNT
	.align		4
.L_13:
        /*0054*/ 	.byte	0x04, 0x2f
        /*0056*/ 	.short	(.L_15 - .L_14)
	.align		4
.L_14:
        /*0058*/ 	.word	index@(activatePrime)
        /*005c*/ 	.word	0x0000000c


	//----- nvinfo : EIATTR_FRAME_SIZE
	.align		4
.L_15:
        /*0060*/ 	.byte	0x04, 0x11
        /*0062*/ 	.short	(.L_17 - .L_16)
	.align		4
.L_16:
        /*0064*/ 	.word	index@(activatePrime)
        /*0068*/ 	.word	0x00000000


	//----- nvinfo : EIATTR_REGCOUNT
	.align		4
.L_17:
        /*006c*/ 	.byte	0x04, 0x2f
        /*006e*/ 	.short	(.L_19 - .L_18)
	.align		4
.L_18:
        /*0070*/ 	.word	index@(deltaTarget)
        /*0074*/ 	.word	0x00000010


	//----- nvinfo : EIATTR_FRAME_SIZE
	.align		4
.L_19:
        /*0078*/ 	.byte	0x04, 0x11
        /*007a*/ 	.short	(.L_21 - .L_20)
	.align		4
.L_20:
        /*007c*/ 	.word	index@(deltaTarget)
        /*0080*/ 	.word	0x00000000


	//----- nvinfo : EIATTR_REGCOUNT
	.align		4
.L_21:
        /*0084*/ 	.byte	0x04, 0x2f
        /*0086*/ 	.short	(.L_23 - .L_22)
	.align		4
.L_22:
        /*0088*/ 	.word	index@(arrayMul)
        /*008c*/ 	.word	0x0000000c


	//----- nvinfo : EIATTR_FRAME_SIZE
	.align		4
.L_23:
        /*0090*/ 	.byte	0x04, 0x11
        /*0092*/ 	.short	(.L_25 - .L_24)
	.align		4
.L_24:
        /*0094*/ 	.word	index@(arrayMul)
        /*0098*/ 	.word	0x00000000


	//----- nvinfo : EIATTR_REGCOUNT
	.align		4
.L_25:
        /*009c*/ 	.byte	0x04, 0x2f
        /*009e*/ 	.short	(.L_27 - .L_26)
	.align		4
.L_26:
        /*00a0*/ 	.word	index@(update)
        /*00a4*/ 	.word	0x00000010


	//----- nvinfo : EIATTR_FRAME_SIZE
	.align		4
.L_27:
        /*00a8*/ 	.byte	0x04, 0x11
        /*00aa*/ 	.short	(.L_29 - .L_28)
	.align		4
.L_28:
        /*00ac*/ 	.word	index@($__internal_0_$__cuda_sm3x_div_rn_noftz_f32_slowpath)
        /*00b0*/ 	.word	0x00000000


	//----- nvinfo : EIATTR_FRAME_SIZE
	.align		4
.L_29:
        /*00b4*/ 	.byte	0x04, 0x11
        /*00b6*/ 	.short	(.L_31 - .L_30)
	.align		4
.L_30:
        /*00b8*/ 	.word	index@(update)
        /*00bc*/ 	.word	0x00000000


	//----- nvinfo : EIATTR_MIN_STACK_SIZE
	.align		4
.L_31:
        /*00c0*/ 	.byte	0x04, 0x12
        /*00c2*/ 	.short	(.L_33 - .L_32)
	.align		4
.L_32:
        /*00c4*/ 	.word	index@(update)
        /*00c8*/ 	.word	0x00000000


	//----- nvinfo : EIATTR_MIN_STACK_SIZE
	.align		4
.L_33:
        /*00cc*/ 	.byte	0x04, 0x12
        /*00ce*/ 	.short	(.L_35 - .L_34)
	.align		4
.L_34:
        /*00d0*/ 	.word	index@(arrayMul)
        /*00d4*/ 	.word	0x00000000


	//----- nvinfo : EIATTR_MIN_STACK_SIZE
	.align		4
.L_35:
        /*00d8*/ 	.byte	0x04, 0x12
        /*00da*/ 	.short	(.L_37 - .L_36)
	.align		4
.L_36:
        /*00dc*/ 	.word	index@(deltaTarget)
        /*00e0*/ 	.word	0x00000000


	//----- nvinfo : EIATTR_MIN_STACK_SIZE
	.align		4
.L_37:
        /*00e4*/ 	.byte	0x04, 0x12
        /*00e6*/ 	.short	(.L_39 - .L_38)
	.align		4
.L_38:
        /*00e8*/ 	.word	index@(activatePrime)
        /*00ec*/ 	.word	0x00000000


	//----- nvinfo : EIATTR_MIN_STACK_SIZE
	.align		4
.L_39:
        /*00f0*/ 	.byte	0x04, 0x12
        /*00f2*/ 	.short	(.L_41 - .L_40)
	.align		4
.L_40:
        /*00f4*/ 	.word	index@(activation)
        /*00f8*/ 	.word	0x00000000


	//----- nvinfo : EIATTR_MIN_STACK_SIZE
	.align		4
.L_41:
        /*00fc*/ 	.byte	0x04, 0x12
        /*00fe*/ 	.short	(.L_43 - .L_42)
	.align		4
.L_42:
        /*0100*/ 	.word	index@(colwiseAdd)
        /*0104*/ 	.word	0x00000000


	//----- nvinfo : EIATTR_MIN_STACK_SIZE
	.align		4
.L_43:
        /*0108*/ 	.byte	0x04, 0x12
        /*010a*/ 	.short	(.L_45 - .L_44)
	.align		4
.L_44:
        /*010c*/ 	.word	index@(reduction)
        /*0110*/ 	.word	0x00000000
.L_45:


//--------------------- .nv.compat                --------------------------
	.section	.nv.compat,"",@"SHT_CUDA_COMPAT_INFO"
	.align	4
        /*0000*/ 	.byte	0x02, 0x09, 0x00, 0x00, 0x02, 0x02, 0x01, 0x00, 0x02, 0x05, 0x05, 0x00, 0x03, 0x07, 0x01, 0x01
        /*0010*/ 	.byte	0x02, 0x03, 0x00, 0x00, 0x02, 0x06, 0x01, 0x00, 0x04, 0x0b, 0x08, 0x00, 0x01, 0x00, 0x00, 0x00
        /*0020*/ 	.byte	0x00, 0x00, 0x00, 0x00


//--------------------- .nv.info.update           --------------------------
	.section	.nv.info.update,"",@"SHT_CUDA_INFO"
	.sectionflags	@""
	.align	4


	//----- nvinfo : EIATTR_CUDA_API_VERSION
	.align		4
        /*0000*/ 	.byte	0x04, 0x37
        /*0002*/ 	.short	(.L_47 - .L_46)
.L_46:
        /*0004*/ 	.word	0x00000082


	//----- nvinfo : EIATTR_KPARAM_INFO
	.align		4
.L_47:
        /*0008*/ 	.byte	0x04, 0x17
        /*000a*/ 	.short	(.L_49 - .L_48)
.L_48:
        /*000c*/ 	.word	0x00000000
        /*0010*/ 	.short	0x0005
        /*0012*/ 	.short	0x0020
        /*0014*/ 	.byte	0x00, 0xf0, 0x11, 0x00


	//----- nvinfo : EIATTR_KPARAM_INFO
	.align		4
.L_49:
        /*0018*/ 	.byte	0x04, 0x17
        /*001a*/ 	.short	(.L_51 - .L_50)
.L_50:
        /*001c*/ 	.word	0x00000000
        /*0020*/ 	.short	0x0004
        /*0022*/ 	.short	0x001c
        /*0024*/ 	.byte	0x00, 0xf0, 0x11, 0x00


	//----- nvinfo : EIATTR_KPARAM_INFO
	.align		4
.L_51:
        /*0028*/ 	.byte	0x04, 0x17
        /*002a*/ 	.short	(.L_53 - .L_52)
.L_52:
        /*002c*/ 	.word	0x00000000
        /*0030*/ 	.short	0x0003
        /*0032*/ 	.short	0x0018
        /*0034*/ 	.byte	0x00, 0xf0, 0x11, 0x00


	//----- nvinfo : EIATTR_KPARAM_INFO
	.align		4
.L_53:
        /*0038*/ 	.byte	0x04, 0x17
        /*003a*/ 	.short	(.L_55 - .L_54)
.L_54:
        /*003c*/ 	.word	0x00000000
        /*0040*/ 	.short	0x0002
        /*0042*/ 	.short	0x0010
        /*0044*/ 	.byte	0x00, 0xf5, 0x21, 0x00


	//----- nvinfo : EIATTR_KPARAM_INFO
	.align		4
.L_55:
        /*0048*/ 	.byte	0x04, 0x17
        /*004a*/ 	.short	(.L_57 - .L_56)
.L_56:
        /*004c*/ 	.word	0x00000000
        /*0050*/ 	.short	0x0001
        /*0052*/ 	.short	0x0008
        /*0054*/ 	.byte	0x00, 0xf0, 0x11, 0x00


	//----- nvinfo : EIATTR_KPARAM_INFO
	.align		4
.L_57:
        /*0058*/ 	.byte	0x04, 0x17
        /*005a*/ 	.short	(.L_59 - .L_58)
.L_58:
        /*005c*/ 	.word	0x00000000
        /*0060*/ 	.short	0x0000
        /*0062*/ 	.short	0x0000
        /*0064*/ 	.byte	0x00, 0xf5, 0x21, 0x00


	//----- nvinfo : EIATTR_SPARSE_MMA_MASK
	.align		4
.L_59:
        /*0068*/ 	.byte	0x03, 0x50
        /*006a*/ 	.short	0x0000


	//----- nvinfo : EIATTR_MAXREG_COUNT
	.align		4
        /*006c*/ 	.byte	0x03, 0x1b
        /*006e*/ 	.short	0x00ff


	//----- nvinfo : EIATTR_MERCURY_ISA_VERSION
	.align		4
        /*0070*/ 	.byte	0x03, 0x5f
        /*0072*/ 	.short	0x0101


	//----- nvinfo : EIATTR_VRC_CTA_INIT_COUNT
	.align		4
        /*0074*/ 	.byte	0x02, 0x4a
	.zero		1
	.zero		1


	//----- nvinfo : EIATTR_EXIT_INSTR_OFFSETS
	.align		4
        /*0078*/ 	.byte	0x04, 0x1c
        /*007a*/ 	.short	(.L_61 - .L_60)


	//   ....[0]....
.L_60:
        /*007c*/ 	.word	0x000001f0


	//----- nvinfo : EIATTR_CRS_STACK_SIZE
	.align		4
.L_61:
        /*0080*/ 	.byte	0x04, 0x1e
        /*0082*/ 	.short	(.L_63 - .L_62)
.L_62:
        /*0084*/ 	.word	0x00000000


	//----- nvinfo : EIATTR_CBANK_PARAM_SIZE
	.align		4
.L_63:
        /*0088*/ 	.byte	0x03, 0x19
        /*008a*/ 	.short	0x0024


	//----- nvinfo : EIATTR_PARAM_CBANK
	.align		4
        /*008c*/ 	.byte	0x04, 0x0a
        /*008e*/ 	.short	(.L_65 - .L_64)
	.align		4
.L_64:
        /*0090*/ 	.word	index@(.nv.constant0.update)
        /*0094*/ 	.short	0x0380
        /*0096*/ 	.short	0x0024


	//----- nvinfo : EIATTR_SW_WAR
	.align		4
.L_65:
        /*0098*/ 	.byte	0x04, 0x36
        /*009a*/ 	.short	(.L_67 - .L_66)
.L_66:
        /*009c*/ 	.word	0x00000008
.L_67:


//--------------------- .nv.info.arrayMul         --------------------------
	.section	.nv.info.arrayMul,"",@"SHT_CUDA_INFO"
	.sectionflags	@""
	.align	4


	//----- nvinfo : EIATTR_CUDA_API_VERSION
	.align		4
        /*0000*/ 	.byte	0x04, 0x37
        /*0002*/ 	.short	(.L_69 - .L_68)
.L_68:
        /*0004*/ 	.word	0x00000082


	//----- nvinfo : EIATTR_KPARAM_INFO
	.align		4
.L_69:
        /*0008*/ 	.byte	0x04, 0x17
        /*000a*/ 	.short	(.L_71 - .L_70)
.L_70:
        /*000c*/ 	.word	0x00000000
        /*0010*/ 	.short	0x0005
        /*0012*/ 	.short	0x0028
        /*0014*/ 	.byte	0x00, 0xf0, 0x11, 0x00


	//----- nvinfo : EIATTR_KPARAM_INFO
	.align		4
.L_71:
        /*0018*/ 	.byte	0x04, 0x17
        /*001a*/ 	.short	(.L_73 - .L_72)
.L_72:
        /*001c*/ 	.word	0x00000000
        /*0020*/ 	.short	0x0004
        /*0022*/ 	.short	0x0020
        /*0024*/ 	.byte	0x00, 0xf5, 0x21, 0x00


	//----- nvinfo : EIATTR_KPARAM_INFO
	.align		4
.L_73:
        /*0028*/ 	.byte	0x04, 0x17
        /*002a*/ 	.short	(.L_75 - .L_74)
.L_74:
        /*002c*/ 	.word	0x00000000
        /*0030*/ 	.short	0x0003
        /*0032*/ 	.short	0x0018
        /*0034*/ 	.byte	0x00, 0xf0, 0x11, 0x00


	//----- nvinfo : EIATTR_KPARAM_INFO
	.align		4
.L_75:
        /*0038*/ 	.byte	0x04, 0x17
        /*003a*/ 	.short	(.L_77 - .L_76)
.L_76:
        /*003c*/ 	.word	0x00000000
        /*0040*/ 	.short	0x0002
        /*0042*/ 	.short	0x0010
        /*0044*/ 	.byte	0x00, 0xf5, 0x21, 0x00


	//----- nvinfo : EIATTR_KPARAM_INFO
	.align		4
.L_77:
        /*0048*/ 	.byte	0x04, 0x17
        /*004a*/ 	.short	(.L_79 - .L_78)
.L_78:
        /*004c*/ 	.word	0x00000000
        /*0050*/ 	.short	0x0001
        /*0052*/ 	.short	0x0008
        /*0054*/ 	.byte	0x00, 0xf0, 0x11, 0x00


	//----- nvinfo : EIATTR_KPARAM_INFO
	.align		4
.L_79:
        /*0058*/ 	.byte	0x04, 0x17
        /*005a*/ 	.short	(.L_81 - .L_80)
.L_80:
        /*005c*/ 	.word	0x00000000
        /*0060*/ 	.short	0x0000
        /*0062*/ 	.short	0x0000
        /*0064*/ 	.byte	0x00, 0xf5, 0x21, 0x00


	//----- nvinfo : EIATTR_SPARSE_MMA_MASK
	.align		4
.L_81:
        /*0068*/ 	.byte	0x03, 0x50
        /*006a*/ 	.short	0x0000


	//----- nvinfo : EIATTR_MAXREG_COUNT
	.align		4
        /*006c*/ 	.byte	0x03, 0x1b
        /*006e*/ 	.short	0x00ff


	//----- nvinfo : EIATTR_MERCURY_ISA_VERSION
	.align		4
        /*0070*/ 	.byte	0x03, 0x5f
        /*0072*/ 	.short	0x0101


	//----- nvinfo : EIATTR_VRC_CTA_INIT_COUNT
	.align		4
        /*0074*/ 	.byte	0x02, 0x4a
	.zero		1
	.zero		1


	//----- nvinfo : EIATTR_EXIT_INSTR_OFFSETS
	.align		4
        /*0078*/ 	.byte	0x04, 0x1c
        /*007a*/ 	.short	(.L_83 - .L_82)


	//   ....[0]....
.L_82:
        /*007c*/ 	.word	0x00000140


	//----- nvinfo : EIATTR_CBANK_PARAM_SIZE
	.align		4
.L_83:
        /*0080*/ 	.byte	0x03, 0x19
        /*0082*/ 	.short	0x002c


	//----- nvinfo : EIATTR_PARAM_CBANK
	.align		4
        /*0084*/ 	.byte	0x04, 0x0a
        /*0086*/ 	.short	(.L_85 - .L_84)
	.align		4
.L_84:
        /*0088*/ 	.word	index@(.nv.constant0.arrayMul)
        /*008c*/ 	.short	0x0380
        /*008e*/ 	.short	0x002c


	//----- nvinfo : EIATTR_SW_WAR
	.align		4
.L_85:
        /*0090*/ 	.byte	0x04, 0x36
        /*0092*/ 	.short	(.L_87 - .L_86)
.L_86:
        /*0094*/ 	.word	0x00000008
.L_87:


//--------------------- .nv.info.deltaTarget      --------------------------
	.section	.nv.info.deltaTarget,"",@"SHT_CUDA_INFO"
	.sectionflags	@""
	.align	4


	//----- nvinfo : EIATTR_CUDA_API_VERSION
	.align		4
        /*0000*/ 	.byte	0x04, 0x37
        /*0002*/ 	.short	(.L_89 - .L_88)
.L_88:
        /*0004*/ 	.word	0x00000082


	//----- nvinfo : EIATTR_KPARAM_INFO
	.align		4
.L_89:
        /*0008*/ 	.byte	0x04, 0x17
        /*000a*/ 	.short	(.L_91 - .L_90)
.L_90:
        /*000c*/ 	.word	0x00000000
        /*0010*/ 	.short	0x0007
        /*0012*/ 	.short	0x0038
        /*0014*/ 	.byte	0x00, 0xf0, 0x11, 0x00


	//----- nvinfo : EIATTR_KPARAM_INFO
	.align		4
.L_91:
        /*0018*/ 	.byte	0x04, 0x17
        /*001a*/ 	.short	(.L_93 - .L_92)
.L_92:
        /*001c*/ 	.word	0x00000000
        /*0020*/ 	.short	0x0006
        /*0022*/ 	.short	0x0030
        /*0024*/ 	.byte	0x00, 0xf5, 0x21, 0x00


	//----- nvinfo : EIATTR_KPARAM_INFO
	.align		4
.L_93:
        /*0028*/ 	.byte	0x04, 0x17
        /*002a*/ 	.short	(.L_95 - .L_94)
.L_94:
        /*002c*/ 	.word	0x00000000
        /*0030*/ 	.short	0x0005
        /*0032*/ 	.short	0x0028
        /*0034*/ 	.byte	0x00, 0xf0, 0x11, 0x00


	//----- nvinfo : EIATTR_KPARAM_INFO
	.align		4
.L_95:
        /*0038*/ 	.byte	0x04, 0x17
        /*003a*/ 	.short	(.L_97 - .L_96)
.L_96:
        /*003c*/ 	.word	0x00000000
        /*0040*/ 	.short	0x0004
        /*0042*/ 	.short	0x0020
        /*0044*/ 	.byte	0x00, 0xf5, 0x21, 0x00


	//----- nvinfo : EIATTR_KPARAM_INFO
	.align		4
.L_97:
        /*0048*/ 	.byte	0x04, 0x17
        /*004a*/ 	.short	(.L_99 - .L_98)
.L_98:
        /*004c*/ 	.word	0x00000000
        /*0050*/ 	.short	0x0003
        /*0052*/ 	.short	0x0018
        /*0054*/ 	.byte	0x00, 0xf0, 0x11, 0x00


	//----- nvinfo : EIATTR_KPARAM_INFO
	.align		4
.L_99:
        /*0058*/ 	.byte	0x04, 0x17
        /*005a*/ 	.short	(.L_101 - .L_100)
.L_100:
        /*005c*/ 	.word	0x00000000
        /*0060*/ 	.short	0x0002
        /*0062*/ 	.short	0x0010
        /*0064*/ 	.byte	0x00, 0xf5, 0x21, 0x00


	//----- nvinfo : EIATTR_KPARAM_INFO
	.align		4
.L_101:
        /*0068*/ 	.byte	0x04, 0x17
        /*006a*/ 	.short	(.L_103 - .L_102)
.L_102:
        /*006c*/ 	.word	0x00000000
        /*0070*/ 	.short	0x0001
        /*0072*/ 	.short	0x0008
        /*0074*/ 	.byte	0x00, 0xf0, 0x11, 0x00


	//----- nvinfo : EIATTR_KPARAM_INFO
	.align		4
.L_103:
        /*0078*/ 	.byte	0x04, 0x17
        /*007a*/ 	.short	(.L_105 - .L_104)
.L_104:
        /*007c*/ 	.word	0x00000000
        /*0080*/ 	.short	0x0000
        /*0082*/ 	.short	0x0000
        /*0084*/ 	.byte	0x00, 0xf5, 0x21, 0x00


	//----- nvinfo : EIATTR_SPARSE_MMA_MASK
	.align		4
.L_105:
        /*0088*/ 	.byte	0x03, 0x50
        /*008a*/ 	.short	0x0000


	//----- nvinfo : EIATTR_MAXREG_COUNT
	.align		4
        /*008c*/ 	.byte	0x03, 0x1b
        /*008e*/ 	.short	0x00ff


	//----- nvinfo : EIATTR_MERCURY_ISA_VERSION
	.align		4
        /*0090*/ 	.byte	0x03, 0x5f
        /*0092*/ 	.short	0x0101


	//----- nvinfo : EIATTR_VRC_CTA_INIT_COUNT
	.align		4
        /*0094*/ 	.byte	0x02, 0x4a
	.zero		1
	.zero		1


	//----- nvinfo : EIATTR_EXIT_INSTR_OFFSETS
	.align		4
        /*0098*/ 	.byte	0x04, 0x1c
        /*009a*/ 	.short	(.L_107 - .L_106)


	//   ....[0]....
.L_106:
        /*009c*/ 	.word	0x000001a0


	//----- nvinfo : EIATTR_CBANK_PARAM_SIZE
	.align		4
.L_107:
        /*00a0*/ 	.byte	0x03, 0x19
        /*00a2*/ 	.short	0x003c


	//----- nvinfo : EIATTR_PARAM_CBANK
	.align		4
        /*00a4*/ 	.byte	0x04, 0x0a
        /*00a6*/ 	.short	(.L_109 - .L_108)
	.align		4
.L_108:
        /*00a8*/ 	.word	index@(.nv.constant0.deltaTarget)
        /*00ac*/ 	.short	0x0380
        /*00ae*/ 	.short	0x003c


	//----- nvinfo : EIATTR_SW_WAR
	.align		4
.L_109:
        /*00b0*/ 	.byte	0x04, 0x36
        /*00b2*/ 	.short	(.L_111 - .L_110)
.L_110:
        /*00b4*/ 	.word	0x00000008
.L_111:


//--------------------- .nv.info.activatePrime    --------------------------
	.section	.nv.info.activatePrime,"",@"SHT_CUDA_INFO"
	.sectionflags	@""
	.align	4


	//----- nvinfo : EIATTR_CUDA_API_VERSION
	.align		4
        /*0000*/ 	.byte	0x04, 0x37
        /*0002*/ 	.short	(.L_113 - .L_112)
.L_112:
        /*0004*/ 	.word	0x00000082


	//----- nvinfo : EIATTR_KPARAM_INFO
	.align		4
.L_113:
        /*0008*/ 	.byte	0x04, 0x17
        /*000a*/ 	.short	(.L_115 - .L_114)
.L_114:
        /*000c*/ 	.word	0x00000000
        /*0010*/ 	.short	0x0003
        /*0012*/ 	.short	0x0018
        /*0014*/ 	.byte	0x00, 0xf0, 0x11, 0x00


	//----- nvinfo : EIATTR_KPARAM_INFO
	.align		4
.L_115:
        /*0018*/ 	.byte	0x04, 0x17
        /*001a*/ 	.short	(.L_117 - .L_116)
.L_116:
        /*001c*/ 	.word	0x00000000
        /*0020*/ 	.short	0x0002
        /*0022*/ 	.short	0x0010
        /*0024*/ 	.byte	0x00, 0xf5, 0x21, 0x00


	//----- nvinfo : EIATTR_KPARAM_INFO
	.align		4
.L_117:
        /*0028*/ 	.byte	0x04, 0x17
        /*002a*/ 	.short	(.L_119 - .L_118)
.L_118:
        /*002c*/ 	.word	0x00000000
        /*0030*/ 	.short	0x0001
        /*0032*/ 	.short	0x0008
        /*0034*/ 	.byte	0x00, 0xf0, 0x11, 0x00


	//----- nvinfo : EIATTR_KPARAM_INFO
	.align		4
.L_119:
        /*0038*/ 	.byte	0x04, 0x17
        /*003a*/ 	.short	(.L_121 - .L_120)
.L_120:
        /*003c*/ 	.word	0x00000000
        /*0040*/ 	.short	0x0000
        /*0042*/ 	.short	0x0000
        /*0044*/ 	.byte	0x00, 0xf5, 0x21, 0x00


	//----- nvinfo : EIATTR_SPARSE_MMA_MASK
	.align		4
.L_121:
        /*0048*/ 	.byte	0x03, 0x50
        /*004a*/ 	.short	0x0000


	//----- nvinfo : EIATTR_MAXREG_COUNT
	.align		4
        /*004c*/ 	.byte	0x03, 0x1b
        /*004e*/ 	.short	0x00ff


	//----- nvinfo : EIATTR_MERCURY_ISA_VERSION
	.align		4
        /*0050*/ 	.byte	0x03, 0x5f
        /*0052*/ 	.short	0x0101


	//----- nvinfo : EIATTR_VRC_CTA_INIT_COUNT
	.align		4
        /*0054*/ 	.byte	0x02, 0x4a
	.zero		1
	.zero		1


	//----- nvinfo : EIATTR_EXIT_INSTR_OFFSETS
	.align		4
        /*0058*/ 	.byte	0x04, 0x1c
        /*005a*/ 	.short	(.L_123 - .L_122)


	//   ....[0]....
.L_122:
        /*005c*/ 	.word	0x00000100


	//----- nvinfo : EIATTR_CBANK_PARAM_SIZE
	.align		4
.L_123:
        /*0060*/ 	.byte	0x03, 0x19
        /*0062*/ 	.short	0x001c


	//----- nvinfo : EIATTR_PARAM_CBANK
	.align		4
        /*0064*/ 	.byte	0x04, 0x0a
        /*0066*/ 	.short	(.L_125 - .L_124)
	.align		4
.L_124:
        /*0068*/ 	.word	index@(.nv.constant0.activatePrime)
        /*006c*/ 	.short	0x0380
        /*006e*/ 	.short	0x001c


	//----- nvinfo : EIATTR_SW_WAR
	.align		4
.L_125:
        /*0070*/ 	.byte	0x04, 0x36
        /*0072*/ 	.short	(.L_127 - .L_126)
.L_126:
        /*0074*/ 	.word	0x00000008
.L_127:


//--------------------- .nv.info.activation       --------------------------
	.section	.nv.info.activation,"",@"SHT_CUDA_INFO"
	.sectionflags	@""
	.align	4


	//----- nvinfo : EIATTR_CUDA_API_VERSION
	.align		4
        /*0000*/ 	.byte	0x04, 0x37
        /*0002*/ 	.short	(.L_129 - .L_128)
.L_128:
        /*0004*/ 	.word	0x00000082


	//----- nvinfo : EIATTR_KPARAM_INFO
	.align		4
.L_129:
        /*0008*/ 	.byte	0x04, 0x17
        /*000a*/ 	.short	(.L_131 - .L_130)
.L_130:
        /*000c*/ 	.word	0x00000000
        /*0010*/ 	.short	0x0003
        /*0012*/ 	.short	0x0018
        /*0014*/ 	.byte	0x00, 0xf0, 0x11, 0x00


	//----- nvinfo : EIATTR_KPARAM_INFO
	.align		4
.L_131:
        /*0018*/ 	.byte	0x04, 0x17
        /*001a*/ 	.short	(.L_133 - .L_132)
.L_132:
        /*001c*/ 	.word	0x00000000
        /*0020*/ 	.short	0x0002
        /*0022*/ 	.short	0x0010
        /*0024*/ 	.byte	0x00, 0xf5, 0x21, 0x00


	//----- nvinfo : EIATTR_KPARAM_INFO
	.align		4
.L_133:
        /*0028*/ 	.byte	0x04, 0x17
        /*002a*/ 	.short	(.L_135 - .L_134)
.L_134:
        /*002c*/ 	.word	0x00000000
        /*0030*/ 	.short	0x0001
        /*0032*/ 	.short	0x0008
        /*0034*/ 	.byte	0x00, 0xf0, 0x11, 0x00


	//----- nvinfo : EIATTR_KPARAM_INFO
	.align		4
.L_135:
        /*0038*/ 	.byte	0x04, 0x17
        /*003a*/ 	.short	(.L_137 - .L_136)
.L_136:
        /*003c*/ 	.word	0x00000000
        /*0040*/ 	.short	0x0000
        /*0042*/ 	.short	0x0000
        /*0044*/ 	.byte	0x00, 0xf5, 0x21, 0x00


	//----- nvinfo : EIATTR_SPARSE_MMA_MASK
	.align		4
.L_137:
        /*0048*/ 	.byte	0x03, 0x50
        /*004a*/ 	.short	0x0000


	//----- nvinfo : EIATTR_MAXREG_COUNT
	.align		4
        /*004c*/ 	.byte	0x03, 0x1b
        /*004e*/ 	.short	0x00ff


	//----- nvinfo : EIATTR_MERCURY_ISA_VERSION
	.align		4
        /*0050*/ 	.byte	0x03, 0x5f
        /*0052*/ 	.short	0x0101


	//----- nvinfo : EIATTR_VRC_CTA_INIT_COUNT
	.align		4
        /*0054*/ 	.byte	0x02, 0x4a
	.zero		1
	.zero		1


	//----- nvinfo : EIATTR_EXIT_INSTR_OFFSETS
	.align		4
        /*0058*/ 	.byte	0x04, 0x1c
        /*005a*/ 	.short	(.L_139 - .L_138)


	//   ....[0]....
.L_138:
        /*005c*/ 	.word	0x00000250


	//----- nvinfo : EIATTR_CRS_STACK_SIZE
	.align		4
.L_139:
        /*0060*/ 	.byte	0x04, 0x1e
        /*0062*/ 	.short	(.L_141 - .L_140)
.L_140:
        /*0064*/ 	.word	0x00000000


	//----- nvinfo : EIATTR_CBANK_PARAM_SIZE
	.align		4
.L_141:
        /*0068*/ 	.byte	0x03, 0x19
        /*006a*/ 	.short	0x001c


	//----- nvinfo : EIATTR_PARAM_CBANK
	.align		4
        /*006c*/ 	.byte	0x04, 0x0a
        /*006e*/ 	.short	(.L_143 - .L_142)
	.align		4
.L_142:
        /*0070*/ 	.word	index@(.nv.constant0.activation)
        /*0074*/ 	.short	0x0380
        /*0076*/ 	.short	0x001c


	//----- nvinfo : EIATTR_SW_WAR
	.align		4
.L_143:
        /*0078*/ 	.byte	0x04, 0x36
        /*007a*/ 	.short	(.L_145 - .L_144)
.L_144:
        /*007c*/ 	.word	0x00000008
.L_145:


//--------------------- .nv.info.colwiseAdd       --------------------------
	.section	.nv.info.colwiseAdd,"",@"SHT_CUDA_INFO"
	.sectionflags	@""
	.align	4


	//----- nvinfo : EIATTR_CUDA_API_VERSION
	.align		4
        /*0000*/ 	.byte	0x04, 0x37
        /*0002*/ 	.short	(.L_147 - .L_146)
.L_146:
        /*0004*/ 	.word	0x00000082


	//----- nvinfo : EIATTR_KPARAM_INFO
	.align		4
.L_147:
        /*0008*/ 	.byte	0x04, 0x17
        /*000a*/ 	.short	(.L_149 - .L_148)
.L_148:
        /*000c*/ 	.word	0x00000000
        /*0010*/ 	.short	0x0005
        /*0012*/ 	.short	0x0028
        /*0014*/ 	.byte	0x00, 0xf0, 0x11, 0x00


	//----- nvinfo : EIATTR_KPARAM_INFO
	.align		4
.L_149:
        /*0018*/ 	.byte	0x04, 0x17
        /*001a*/ 	.short	(.L_151 - .L_150)
.L_150:
        /*001c*/ 	.word	0x00000000
        /*0020*/ 	.short	0x0004
        /*0022*/ 	.short	0x0020
        /*0024*/ 	.byte	0x00, 0xf5, 0x21, 0x00


	//----- nvinfo : EIATTR_KPARAM_INFO
	.align		4
.L_151:
        /*0028*/ 	.byte	0x04, 0x17
        /*002a*/ 	.short	(.L_153 - .L_152)
.L_152:
        /*002c*/ 	.word	0x00000000
        /*0030*/ 	.short	0x0003
        /*0032*/ 	.short	0x0018
        /*0034*/ 	.byte	0x00, 0xf0, 0x11, 0x00


	//----- nvinfo : EIATTR_KPARAM_INFO
	.align		4
.L_153:
        /*0038*/ 	.byte	0x04, 0x17
        /*003a*/ 	.short	(.L_155 - .L_154)
.L_154:
        /*003c*/ 	.word	0x00000000
        /*0040*/ 	.short	0x0002
        /*0042*/ 	.short	0x0010
        /*0044*/ 	.byte	0x00, 0xf5, 0x21, 0x00


	//----- nvinfo : EIATTR_KPARAM_INFO
	.align		4
.L_155:
        /*0048*/ 	.byte	0x04, 0x17
        /*004a*/ 	.short	(.L_157 - .L_156)
.L_156:
        /*004c*/ 	.word	0x00000000
        /*0050*/ 	.short	0x0001
        /*0052*/ 	.short	0x0008
        /*0054*/ 	.byte	0x00, 0xf0, 0x11, 0x00


	//----- nvinfo : EIATTR_KPARAM_INFO
	.align		4
.L_157:
        /*0058*/ 	.byte	0x04, 0x17
        /*005a*/ 	.short	(.L_159 - .L_158)
.L_158:
        /*005c*/ 	.word	0x00000000
        /*0060*/ 	.short	0x0000
        /*0062*/ 	.short	0x0000
        /*0064*/ 	.byte	0x00, 0xf5, 0x21, 0x00


	//----- nvinfo : EIATTR_SPARSE_MMA_MASK
	.align		4
.L_159:
        /*0068*/ 	.byte	0x03, 0x50
        /*006a*/ 	.short	0x0000


	//----- nvinfo : EIATTR_MAXREG_COUNT
	.align		4
        /*006c*/ 	.byte	0x03, 0x1b
        /*006e*/ 	.short	0x00ff


	//----- nvinfo : EIATTR_NUM_BARRIERS
	.align		4
        /*0070*/ 	.byte	0x02, 0x4c
        /*0072*/ 	.byte	0x01
	.zero		1


	//----- nvinfo : EIATTR_MERCURY_ISA_VERSION
	.align		4
        /*0074*/ 	.byte	0x03, 0x5f
        /*0076*/ 	.short	0x0101


	//----- nvinfo : EIATTR_VRC_CTA_INIT_COUNT
	.align		4
        /*0078*/ 	.byte	0x02, 0x4a
	.zero		1
	.zero		1


	//----- nvinfo : EIATTR_EXIT_INSTR_OFFSETS
	.align		4
        /*007c*/ 	.byte	0x04, 0x1c
        /*007e*/ 	.short	(.L_161 - .L_160)


	//   ....[0]....
.L_160:
        /*0080*/ 	.word	0x000001b0


	//----- nvinfo : EIATTR_CBANK_PARAM_SIZE
	.align		4
.L_161:
        /*0084*/ 	.byte	0x03, 0x19
        /*0086*/ 	.short	0x002c


	//----- nvinfo : EIATTR_PARAM_CBANK
	.align		4
        /*0088*/ 	.byte	0x04, 0x0a
        /*008a*/ 	.short	(.L_163 - .L_162)
	.align		4
.L_162:
        /*008c*/ 	.word	index@(.nv.constant0.colwiseAdd)
        /*0090*/ 	.short	0x0380
        /*0092*/ 	.short	0x002c


	//----- nvinfo : EIATTR_SW_WAR
	.align		4
.L_163:
        /*0094*/ 	.byte	0x04, 0x36
        /*0096*/ 	.short	(.L_165 - .L_164)
.L_164:
        /*0098*/ 	.word	0x00000008
.L_165:


//--------------------- .nv.info.reduction        --------------------------
	.section	.nv.info.reduction,"",@"SHT_CUDA_INFO"
	.sectionflags	@""
	.align	4


	//----- nvinfo : EIATTR_CUDA_API_VERSION
	.align		4
        /*0000*/ 	.byte	0x04, 0x37
        /*0002*/ 	.short	(.L_167 - .L_166)
.L_166:
        /*0004*/ 	.word	0x00000082


	//----- nvinfo : EIATTR_KPARAM_INFO
	.align		4
.L_167:
        /*0008*/ 	.byte	0x04, 0x17
        /*000a*/ 	.short	(.L_169 - .L_168)
.L_168:
        /*000c*/ 	.word	0x00000000
        /*0010*/ 	.short	0x0003
        /*0012*/ 	.short	0x0018
        /*0014*/ 	.byte	0x00, 0xf0, 0x11, 0x00


	//----- nvinfo : EIATTR_KPARAM_INFO
	.align		4
.L_169:
        /*0018*/ 	.byte	0x04, 0x17
        /*001a*/ 	.short	(.L_171 - .L_170)
.L_170:
        /*001c*/ 	.word	0x00000000
        /*0020*/ 	.short	0x0002
        /*0022*/ 	.short	0x0010
        /*0024*/ 	.byte	0x00, 0xf5, 0x21, 0x00


	//----- nvinfo : EIATTR_KPARAM_INFO
	.align		4
.L_171:
        /*0028*/ 	.byte	0x04, 0x17
        /*002a*/ 	.short	(.L_173 - .L_172)
.L_172:
        /*002c*/ 	.word	0x00000000
        /*0030*/ 	.short	0x0001
        /*0032*/ 	.short	0x0008
        /*0034*/ 	.byte	0x00, 0xf0, 0x11, 0x00


	//----- nvinfo : EIATTR_KPARAM_INFO
	.align		4
.L_173:
        /*0038*/ 	.byte	0x04, 0x17
        /*003a*/ 	.short	(.L_175 - .L_174)
.L_174:
        /*003c*/ 	.word	0x00000000
        /*0040*/ 	.short	0x0000
        /*0042*/ 	.short	0x0000
        /*0044*/ 	.byte	0x00, 0xf5, 0x21, 0x00


	//----- nvinfo : EIATTR_SPARSE_MMA_MASK
	.align		4
.L_175:
        /*0048*/ 	.byte	0x03, 0x50
        /*004a*/ 	.short	0x0000


	//----- nvinfo : EIATTR_MAXREG_COUNT
	.align		4
        /*004c*/ 	.byte	0x03, 0x1b
        /*004e*/ 	.short	0x00ff


	//----- nvinfo : EIATTR_NUM_BARRIERS
	.align		4
        /*0050*/ 	.byte	0x02, 0x4c
        /*0052*/ 	.byte	0x01
	.zero		1


	//----- nvinfo : EIATTR_MERCURY_ISA_VERSION
	.align		4
        /*0054*/ 	.byte	0x03, 0x5f
        /*0056*/ 	.short	0x0101


	//----- nvinfo : EIATTR_VRC_CTA_INIT_COUNT
	.align		4
        /*0058*/ 	.byte	0x02, 0x4a
	.zero		1
	.zero		1


	//----- nvinfo : EIATTR_EXIT_INSTR_OFFSETS
	.align		4
        /*005c*/ 	.byte	0x04, 0x1c
        /*005e*/ 	.short	(.L_177 - .L_176)


	//   ....[0]....
.L_176:
        /*0060*/ 	.word	0x00000260


	//   ....[1]....
        /*0064*/ 	.word	0x00000300


	//----- nvinfo : EIATTR_CRS_STACK_SIZE
	.align		4
.L_177:
        /*0068*/ 	.byte	0x04, 0x1e
        /*006a*/ 	.short	(.L_179 - .L_178)
.L_178:
        /*006c*/ 	.word	0x00000000


	//----- nvinfo : EIATTR_CBANK_PARAM_SIZE
	.align		4
.L_179:
        /*0070*/ 	.byte	0x03, 0x19
        /*0072*/ 	.short	0x001c


	//----- nvinfo : EIATTR_PARAM_CBANK
	.align		4
        /*0074*/ 	.byte	0x04, 0x0a
        /*0076*/ 	.short	(.L_181 - .L_180)
	.align		4
.L_180:
        /*0078*/ 	.word	index@(.nv.constant0.reduction)
        /*007c*/ 	.short	0x0380
        /*007e*/ 	.short	0x001c


	//----- nvinfo : EIATTR_SW_WAR
	.align		4
.L_181:
        /*0080*/ 	.byte	0x04, 0x36
        /*0082*/ 	.short	(.L_183 - .L_182)
.L_182:
        /*0084*/ 	.word	0x00000008
.L_183:


//--------------------- .nv.callgraph             --------------------------
	.section	.nv.callgraph,"",@"SHT_CUDA_CALLGRAPH"
	.align	4
	.sectionentsize	8
	.align		4
        /*0000*/ 	.word	0x00000000
	.align		4
        /*0004*/ 	.word	0xffffffff
	.align		4
        /*0008*/ 	.word	0x00000000
	.align		4
        /*000c*/ 	.word	0xfffffffe
	.align		4
        /*0010*/ 	.word	0x00000000
	.align		4
        /*0014*/ 	.word	0xfffffffd
	.align		4
        /*0018*/ 	.word	0x00000000
	.align		4
        /*001c*/ 	.word	0xfffffffc


//--------------------- .text.update              --------------------------
	.section	.text.update,"ax",@progbits
	.align	128
        .global         update
        .type           update,@function
        .size           update,(.L_x_30 - update)
        .other          update,@"STO_CUDA_ENTRY STV_DEFAULT"
update:
.text.update:
[----:B------:R-:W-:Y:S01]  /*0000*/  LDC R1, c[0x0][0x37c] ;  /* 0x0000df00ff017b82 */ /* 0x000fe20000000800 */
[----:B------:R-:W0:Y:S07]  /*0010*/  S2R R5, SR_TID.X ;  /* 0x0000000000057919 */ /* 0x000e2e0000002100 */
[----:B------:R-:W0:Y:S01]  /*0020*/  S2UR UR6, SR_CTAID.X ;  /* 0x00000000000679c3 */ /* 0x000e220000002500 */
[----:B------:R-:W1:Y:S01]  /*0030*/  LDCU.64 UR4, c[0x0][0x358] ;  /* 0x00006b00ff0477ac */ /* 0x000e620008000a00 */
[----:B------:R-:W2:Y:S06]  /*0040*/  LDCU UR7, c[0x0][0x3a0] ;  /* 0x00007400ff0777ac */ /* 0x000eac0008000800 */
[----:B------:R-:W0:Y:S08]  /*0050*/  LDC R0, c[0x0][0x388] ;  /* 0x0000e200ff007b82 */ /* 0x000e300000000800 */
[----:B------:R-:W3:Y:S01]  /*0060*/  LDC.64 R2, c[0x0][0x380] ;  /* 0x0000e000ff027b82 */ /* 0x000ee20000000a00 */
[----:B0-----:R-:W-:-:S04]  /*0070*/  IMAD R7, R0, UR6, R5 ;  /* 0x0000000600077c24 */ /* 0x001fc8000f8e0205 */
[----:B---3--:R-:W-:-:S05]  /*0080*/  IMAD.WIDE R2, R7, 0x4, R2 ;  /* 0x0000000407027825 */ /* 0x008fca00078e0202 */
[----:B-1----:R2:W3:Y:S01]  /*0090*/  LDG.E R0, desc[UR4][R2.64] ;  /* 0x0000000402007981 */ /* 0x0024e2000c1e1900 */
[----:B------:R-:W-:Y:S01]  /*00a0*/  BSSY.RECONVERGENT B0, `(.L_x_0) ;  /* 0x000000d000007945 */ /* 0x000fe20003800200 */
[----:B--2---:R-:W-:-:S04]  /*00b0*/  I2FP.F32.S32 R3, UR7 ;  /* 0x0000000700037c45 */ /* 0x004fc80008201400 */
[----:B------:R-:W0:Y:S02]  /*00c0*/  MUFU.RCP R4, R3 ;  /* 0x0000000300047308 */ /* 0x000e240000001000 */
[----:B0-----:R-:W-:-:S04]  /*00d0*/  FFMA R7, -R3, R4, 1 ;  /* 0x3f80000003077423 */ /* 0x001fc80000000104 */
[----:B------:R-:W-:Y:S02]  /*00e0*/  FFMA R7, R4, R7, R4 ;  /* 0x0000000704077223 */ /* 0x000fe40000000004 */
[----:B---3--:R-:W0:Y:S02]  /*00f0*/  FCHK P0, R0, R3 ;  /* 0x0000000300007302 */ /* 0x008e240000000000 */
[----:B------:R-:W-:-:S04]  /*0100*/  FFMA R4, R0, R7, RZ ;  /* 0x0000000700047223 */ /* 0x000fc800000000ff */
[----:B------:R-:W-:-:S04]  /*0110*/  FFMA R6, -R3, R4, R0 ;  /* 0x0000000403067223 */ /* 0x000fc80000000100 */
[----:B------:R-:W-:Y:S01]  /*0120*/  FFMA R4, R7, R6, R4 ;  /* 0x0000000607047223 */ /* 0x000fe20000000004 */
[----:B0-----:R-:W-:Y:S06]  /*0130*/  @!P0 BRA `(.L_x_1) ;  /* 0x00000000000c8947 */ /* 0x001fec0003800000 */
[----:B------:R-:W-:-:S07]  /*0140*/  MOV R2, 0x160 ;  /* 0x0000016000027802 */ /* 0x000fce0000000f00 */
[----:B------:R-:W-:Y:S05]  /*0150*/  CALL.REL.NOINC `($__internal_0_$__cuda_sm3x_div_rn_noftz_f32_slowpath) ;  /* 0x0000000000287944 */ /* 0x000fea0003c00000 */
[----:B------:R-:W-:-:S07]  /*0160*/  IMAD.MOV.U32 R4, RZ, RZ, R0 ;  /* 0x000000ffff047224 */ /* 0x000fce00078e0000 */
.L_x_1:
[----:B------:R-:W-:Y:S05]  /*0170*/  BSYNC.RECONVERGENT B0 ;  /* 0x0000000000007941 */ /* 0x000fea0003800200 */
.L_x_0:
[----:B------:R-:W0:Y:S08]  /*0180*/  LDC.64 R6, c[0x0][0x398] ;  /* 0x0000e600ff067b82 */ /* 0x000e300000000a00 */
[----:B------:R-:W1:Y:S01]  /*0190*/  LDC.64 R2, c[0x0][0x390] ;  /* 0x0000e400ff027b82 */ /* 0x000e620000000a00 */
[----:B0-----:R-:W-:-:S04]  /*01a0*/  IMAD R5, R6, UR6, R5 ;  /* 0x0000000606057c24 */ /* 0x001fc8000f8e0205 */
[----:B-1----:R-:W-:-:S05]  /*01b0*/  IMAD.WIDE R2, R5, 0x4, R2 ;  /* 0x0000000405027825 */ /* 0x002fca00078e0202 */
[----:B------:R-:W2:Y:S02]  /*01c0*/  LDG.E R5, desc[UR4][R2.64] ;  /* 0x0000000402057981 */ /* 0x000ea4000c1e1900 */
[----:B--2---:R-:W-:-:S05]  /*01d0*/  FFMA R5, -R4, R7, R5 ;  /* 0x0000000704057223 */ /* 0x004fca0000000105 */
[----:B------:R-:W-:Y:S01]  /*01e0*/  STG.E desc[UR4][R2.64], R5 ;  /* 0x0000000502007986 */ /* 0x000fe2000c101904 */
[----:B------:R-:W-:Y:S05]  /*01f0*/  EXIT ;  /* 0x000000000000794d */ /* 0x000fea0003800000 */
        .weak           $__internal_0_$__cuda_sm3x_div_rn_noftz_f32_slowpath
        .type           $__internal_0_$__cuda_sm3x_div_rn_noftz_f32_slowpath,@function
        .size           $__internal_0_$__cuda_sm3x_div_rn_noftz_f32_slowpath,(.L_x_30 - $__internal_0_$__cuda_sm3x_div_rn_noftz_f32_slowpath)
$__internal_0_$__cuda_sm3x_div_rn_noftz_f32_slowpath:
[--C-:B------:R-:W-:Y:S01]  /*0200*/  SHF.R.U32.HI R6, RZ, 0x17, R3.reuse ;  /* 0x00000017ff067819 */ /* 0x100fe20000011603 */
[----:B------:R-:W-:Y:S01]  /*0210*/  BSSY.RECONVERGENT B1, `(.L_x_2) ;  /* 0x0000064000017945 */ /* 0x000fe20003800200 */
[--C-:B------:R-:W-:Y:S01]  /*0220*/  SHF.R.U32.HI R4, RZ, 0x17, R0.reuse ;  /* 0x00000017ff047819 */ /* 0x100fe20000011600 */
[----:B------:R-:W-:Y:S01]  /*0230*/  IMAD.MOV.U32 R7, RZ, RZ, R0 ;  /* 0x000000ffff077224 */ /* 0x000fe200078e0000 */
[----:B------:R-:W-:Y:S01]  /*0240*/  LOP3.LUT R6, R6, 0xff, RZ, 0xc0, !PT ;  /* 0x000000ff06067812 */ /* 0x000fe200078ec0ff */
[----:B------:R-:W-:Y:S01]  /*0250*/  IMAD.MOV.U32 R8, RZ, RZ, R3 ;  /* 0x000000ffff087224 */ /* 0x000fe200078e0003 */
[----:B------:R-:W-:-:S03]  /*0260*/  LOP3.LUT R4, R4, 0xff, RZ, 0xc0, !PT ;  /* 0x000000ff04047812 */ /* 0x000fc600078ec0ff */
[----:B------:R-:W-:Y:S02]  /*0270*/  VIADD R11, R6, 0xffffffff ;  /* 0xffffffff060b7836 */ /* 0x000fe40000000000 */
[----:B------:R-:W-:-:S03]  /*0280*/  VIADD R10, R4, 0xffffffff ;  /* 0xffffffff040a7836 */ /* 0x000fc60000000000 */
[----:B------:R-:W-:-:S04]  /*0290*/  ISETP.GT.U32.AND P0, PT, R11, 0xfd, PT ;  /* 0x000000fd0b00780c */ /* 0x000fc80003f04070 */
[----:B------:R-:W-:-:S13]  /*02a0*/  ISETP.GT.U32.OR P0, PT, R10, 0xfd, P0 ;  /* 0x000000fd0a00780c */ /* 0x000fda0000704470 */
[----:B------:R-:W-:Y:S01]  /*02b0*/  @!P0 IMAD.MOV.U32 R9, RZ, RZ, RZ ;  /* 0x000000ffff098224 */ /* 0x000fe200078e00ff */
[----:B------:R-:W-:Y:S06]  /*02c0*/  @!P0 BRA `(.L_x_3) ;  /* 0x00000000005c8947 */ /* 0x000fec0003800000 */
[----:B------:R-:W-:Y:S02]  /*02d0*/  FSETP.GTU.FTZ.AND P0, PT, |R0|, +INF , PT ;  /* 0x7f8000000000780b */ /* 0x000fe40003f1c200 */
[----:B------:R-:W-:-:S04]  /*02e0*/  FSETP.GTU.FTZ.AND P1, PT, |R3|, +INF , PT ;  /* 0x7f8000000300780b */ /* 0x000fc80003f3c200 */
[----:B------:R-:W-:-:S13]  /*02f0*/  PLOP3.LUT P0, PT, P0, P1, PT, 0xf8, 0x8f ;  /* 0x00000000008f781c */ /* 0x000fda0000703f70 */
[----:B------:R-:W-:Y:S05]  /*0300*/  @P0 BRA `(.L_x_4) ;  /* 0x00000004004c0947 */ /* 0x000fea0003800000 */
[----:B------:R-:W-:-:S13]  /*0310*/  LOP3.LUT P0, RZ, R8, 0x7fffffff, R7, 0xc8, !PT ;  /* 0x7fffffff08ff7812 */ /* 0x000fda000780c807 */
[----:B------:R-:W-:Y:S05]  /*0320*/  @!P0 BRA `(.L_x_5) ;  /* 0x00000004003c8947 */ /* 0x000fea0003800000 */
[C---:B------:R-:W-:Y:S02]  /*0330*/  FSETP.NEU.FTZ.AND P2, PT, |R0|.reuse, +INF , PT ;  /* 0x7f8000000000780b */ /* 0x040fe40003f5d200 */
[----:B------:R-:W-:Y:S02]  /*0340*/  FSETP.NEU.FTZ.AND P1, PT, |R3|, +INF , PT ;  /* 0x7f8000000300780b */ /* 0x000fe40003f3d200 */
[----:B------:R-:W-:-:S11]  /*0350*/  FSETP.NEU.FTZ.AND P0, PT, |R0|, +INF , PT ;  /* 0x7f8000000000780b */ /* 0x000fd60003f1d200 */
[----:B------:R-:W-:Y:S05]  /*0360*/  @!P1 BRA !P2, `(.L_x_5) ;  /* 0x00000004002c9947 */ /* 0x000fea0005000000 */
[----:B------:R-:W-:-:S04]  /*0370*/  LOP3.LUT P2, RZ, R7, 0x7fffffff, RZ, 0xc0, !PT ;  /* 0x7fffffff07ff7812 */ /* 0x000fc8000784c0ff */
[----:B------:R-:W-:-:S13]  /*0380*/  PLOP3.LUT P1, PT, P1, P2, PT, 0x2f, 0xf2 ;  /* 0x0000000000f2781c */ /* 0x000fda0000f24577 */
[----:B------:R-:W-:Y:S05]  /*0390*/  @P1 BRA `(.L_x_6) ;  /* 0x0000000400181947 */ /* 0x000fea0003800000 */
[----:B------:R-:W-:-:S04]  /*03a0*/  LOP3.LUT P1, RZ, R8, 0x7fffffff, RZ, 0xc0, !PT ;  /* 0x7fffffff08ff7812 */ /* 0x000fc8000782c0ff */
[----:B------:R-:W-:-:S13]  /*03b0*/  PLOP3.LUT P0, PT, P0, P1, PT, 0x2f, 0xf2 ;  /* 0x0000000000f2781c */ /* 0x000fda0000702577 */
[----:B------:R-:W-:Y:S05]  /*03c0*/  @P0 BRA `(.L_x_7) ;  /* 0x0000000400000947 */ /* 0x000fea0003800000 */
[----:B------:R-:W-:Y:S02]  /*03d0*/  ISETP.GE.AND P0, PT, R10, RZ, PT ;  /* 0x000000ff0a00720c */ /* 0x000fe40003f06270 */
[----:B------:R-:W-:-:S11]  /*03e0*/  ISETP.GE.AND P1, PT, R11, RZ, PT ;  /* 0x000000ff0b00720c */ /* 0x000fd60003f26270 */
[----:B------:R-:W-:Y:S02]  /*03f0*/  @P0 IMAD.MOV.U32 R9, RZ, RZ, RZ ;  /* 0x000000ffff090224 */ /* 0x000fe400078e00ff */
[----:B------:R-:W-:Y:S01]  /*0400*/  @!P0 FFMA R7, R0, 1.84467440737095516160e+19, RZ ;  /* 0x5f80000000078823 */ /* 0x000fe200000000ff */
[----:B------:R-:W-:Y:S02]  /*0410*/  @!P0 IMAD.MOV.U32 R9, RZ, RZ, -0x40 ;  /* 0xffffffc0ff098424 */ /* 0x000fe400078e00ff */
[----:B------:R-:W-:Y:S02]  /*0420*/  @!P1 FFMA R8, R3, 1.84467440737095516160e+19, RZ ;  /* 0x5f80000003089823 */ /* 0x000fe400000000ff */
[----:B------:R-:W-:-:S07]  /*0430*/  @!P1 VIADD R9, R9, 0x40 ;  /* 0x0000004009099836 */ /* 0x000fce0000000000 */
.L_x_3:
[----:B------:R-:W-:Y:S01]  /*0440*/  LEA R3, R6, 0xc0800000, 0x17 ;  /* 0xc080000006037811 */ /* 0x000fe200078eb8ff */
[----:B------:R-:W-:Y:S01]  /*0450*/  VIADD R4, R4, 0xffffff81 ;  /* 0xffffff8104047836 */ /* 0x000fe20000000000 */
[----:B------:R-:W-:Y:S03]  /*0460*/  BSSY.RECONVERGENT B2, `(.L_x_8) ;  /* 0x0000035000027945 */ /* 0x000fe60003800200 */
[----:B------:R-:W-:Y:S02]  /*0470*/  IMAD.IADD R3, R8, 0x1, -R3 ;  /* 0x0000000108037824 */ /* 0x000fe400078e0a03 */
[C---:B------:R-:W-:Y:S01]  /*0480*/  IMAD R0, R4.reuse, -0x800000, R7 ;  /* 0xff80000004007824 */ /* 0x040fe200078e0207 */
[----:B------:R-:W-:Y:S01]  /*0490*/  IADD3 R4, PT, PT, R4, 0x7f, -R6 ;  /* 0x0000007f04047810 */ /* 0x000fe20007ffe806 */
[----:B------:R-:W0:Y:S01]  /*04a0*/  MUFU.RCP R8, R3 ;  /* 0x0000000300087308 */ /* 0x000e220000001000 */
[----:B------:R-:W-:-:S03]  /*04b0*/  FADD.FTZ R11, -R3, -RZ ;  /* 0x800000ff030b7221 */ /* 0x000fc60000010100 */
[----:B------:R-:W-:Y:S02]  /*04c0*/  IMAD.IADD R4, R4, 0x1, R9 ;  /* 0x0000000104047824 */ /* 0x000fe400078e0209 */
[----:B0-----:R-:W-:-:S04]  /*04d0*/  FFMA R13, R8, R11, 1 ;  /* 0x3f800000080d7423 */ /* 0x001fc8000000000b */
[----:B------:R-:W-:-:S04]  /*04e0*/  FFMA R10, R8, R13, R8 ;  /* 0x0000000d080a7223 */ /* 0x000fc80000000008 */
[----:B------:R-:W-:-:S04]  /*04f0*/  FFMA R7, R0, R10, RZ ;  /* 0x0000000a00077223 */ /* 0x000fc800000000ff */
[----:B------:R-:W-:-:S04]  /*0500*/  FFMA R8, R11, R7, R0 ;  /* 0x000000070b087223 */ /* 0x000fc80000000000 */
[----:B------:R-:W-:-:S04]  /*0510*/  FFMA R7, R10, R8, R7 ;  /* 0x000000080a077223 */ /* 0x000fc80000000007 */
[----:B------:R-:W-:-:S04]  /*0520*/  FFMA R8, R11, R7, R0 ;  /* 0x000000070b087223 */ /* 0x000fc80000000000 */
[----:B------:R-:W-:-:S05]  /*0530*/  FFMA R0, R10, R8, R7 ;  /* 0x000000080a007223 */ /* 0x000fca0000000007 */
[----:B------:R-:W-:-:S04]  /*0540*/  SHF.R.U32.HI R3, RZ, 0x17, R0 ;  /* 0x00000017ff037819 */ /* 0x000fc80000011600 */
[----:B------:R-:W-:-:S05]  /*0550*/  LOP3.LUT R3, R3, 0xff, RZ, 0xc0, !PT ;  /* 0x000000ff03037812 */ /* 0x000fca00078ec0ff */
[----:B------:R-:W-:-:S04]  /*0560*/  IMAD.IADD R9, R3, 0x1, R4 ;  /* 0x0000000103097824 */ /* 0x000fc800078e0204 */
[----:B------:R-:W-:-:S05]  /*0570*/  VIADD R3, R9, 0xffffffff ;  /* 0xffffffff09037836 */ /* 0x000fca0000000000 */
[----:B------:R-:W-:-:S13]  /*0580*/  ISETP.GE.U32.AND P0, PT, R3, 0xfe, PT ;  /* 0x000000fe0300780c */ /* 0x000fda0003f06070 */
[----:B------:R-:W-:Y:S05]  /*0590*/  @!P0 BRA `(.L_x_9) ;  /* 0x0000000000808947 */ /* 0x000fea0003800000 */
[----:B------:R-:W-:-:S13]  /*05a0*/  ISETP.GT.AND P0, PT, R9, 0xfe, PT ;  /* 0x000000fe0900780c */ /* 0x000fda0003f04270 */
[----:B------:R-:W-:Y:S05]  /*05b0*/  @P0 BRA `(.L_x_10) ;  /* 0x00000000006c0947 */ /* 0x000fea0003800000 */
[----:B------:R-:W-:-:S13]  /*05c0*/  ISETP.GE.AND P0, PT, R9, 0x1, PT ;  /* 0x000000010900780c */ /* 0x000fda0003f06270 */
[----:B------:R-:W-:Y:S05]  /*05d0*/  @P0 BRA `(.L_x_11) ;  /* 0x0000000000740947 */ /* 0x000fea0003800000 */
[----:B------:R-:W-:Y:S02]  /*05e0*/  ISETP.GE.AND P0, PT, R9, -0x18, PT ;  /* 0xffffffe80900780c */ /* 0x000fe40003f06270 */
[----:B------:R-:W-:-:S11]  /*05f0*/  LOP3.LUT R0, R0, 0x80000000, RZ, 0xc0, !PT ;  /* 0x8000000000007812 */ /* 0x000fd600078ec0ff */
[----:B------:R-:W-:Y:S05]  /*0600*/  @!P0 BRA `(.L_x_11) ;  /* 0x0000000000688947 */ /* 0x000fea0003800000 */
[CCC-:B------:R-:W-:Y:S01]  /*0610*/  FFMA.RZ R3, R10.reuse, R8.reuse, R7.reuse ;  /* 0x000000080a037223 */ /* 0x1c0fe2000000c007 */
[CCC-:B------:R-:W-:Y:S01]  /*0620*/  FFMA.RM R4, R10.reuse, R8.reuse, R7.reuse ;  /* 0x000000080a047223 */ /* 0x1c0fe20000004007 */
[C---:B------:R-:W-:Y:S02]  /*0630*/  ISETP.NE.AND P2, PT, R9.reuse, RZ, PT ;  /* 0x000000ff0900720c */ /* 0x040fe40003f45270 */
[----:B------:R-:W-:Y:S02]  /*0640*/  ISETP.NE.AND P1, PT, R9, RZ, PT ;  /* 0x000000ff0900720c */ /* 0x000fe40003f25270 */
[----:B------:R-:W-:Y:S01]  /*0650*/  LOP3.LUT R6, R3, 0x7fffff, RZ, 0xc0, !PT ;  /* 0x007fffff03067812 */ /* 0x000fe200078ec0ff */
[----:B------:R-:W-:Y:S01]  /*0660*/  FFMA.RP R3, R10, R8, R7 ;  /* 0x000000080a037223 */ /* 0x000fe20000008007 */
[----:B------:R-:W-:Y:S02]  /*0670*/  VIADD R7, R9, 0x20 ;  /* 0x0000002009077836 */ /* 0x000fe40000000000 */
[----:B------:R-:W-:Y:S01]  /*0680*/  LOP3.LUT R6, R6, 0x800000, RZ, 0xfc, !PT ;  /* 0x0080000006067812 */ /* 0x000fe200078efcff */
[----:B------:R-:W-:Y:S01]  /*0690*/  IMAD.MOV R8, RZ, RZ, -R9 ;  /* 0x000000ffff087224 */ /* 0x000fe200078e0a09 */
[----:B------:R-:W-:-:S02]  /*06a0*/  FSETP.NEU.FTZ.AND P0, PT, R3, R4, PT ;  /* 0x000000040300720b */ /* 0x000fc40003f1d000 */
[----:B------:R-:W-:Y:S02]  /*06b0*/  SHF.L.U32 R7, R6, R7, RZ ;  /* 0x0000000706077219 */ /* 0x000fe400000006ff */
[----:B------:R-:W-:Y:S02]  /*06c0*/  SEL R3, R8, RZ, P2 ;  /* 0x000000ff08037207 */ /* 0x000fe40001000000 */
[----:B------:R-:W-:Y:S02]  /*06d0*/  ISETP.NE.AND P1, PT, R7, RZ, P1 ;  /* 0x000000ff0700720c */ /* 0x000fe40000f25270 */
[----:B------:R-:W-:Y:S02]  /*06e0*/  SHF.R.U32.HI R3, RZ, R3, R6 ;  /* 0x00000003ff037219 */ /* 0x000fe40000011606 */
[----:B------:R-:W-:Y:S02]  /*06f0*/  PLOP3.LUT P0, PT, P0, P1, PT, 0xf8, 0x8f ;  /* 0x00000000008f781c */ /* 0x000fe40000703f70 */
[----:B------:R-:W-:-:S02]  /*0700*/  SHF.R.U32.HI R7, RZ, 0x1, R3 ;  /* 0x00000001ff077819 */ /* 0x000fc40000011603 */
[----:B------:R-:W-:-:S04]  /*0710*/  SEL R4, RZ, 0x1, !P0 ;  /* 0x00000001ff047807 */ /* 0x000fc80004000000 */
[----:B------:R-:W-:-:S04]  /*0720*/  LOP3.LUT R4, R4, 0x1, R7, 0xf8, !PT ;  /* 0x0000000104047812 */ /* 0x000fc800078ef807 */
[----:B------:R-:W-:-:S05]  /*0730*/  LOP3.LUT R4, R4, R3, RZ, 0xc0, !PT ;  /* 0x0000000304047212 */ /* 0x000fca00078ec0ff */
[----:B------:R-:W-:-:S05]  /*0740*/  IMAD.IADD R7, R7, 0x1, R4 ;  /* 0x0000000107077824 */ /* 0x000fca00078e0204 */
[----:B------:R-:W-:Y:S01]  /*0750*/  LOP3.LUT R0, R7, R0, RZ, 0xfc, !PT ;  /* 0x0000000007007212 */ /* 0x000fe200078efcff */
[----:B------:R-:W-:Y:S06]  /*0760*/  BRA `(.L_x_11) ;  /* 0x0000000000107947 */ /* 0x000fec0003800000 */
.L_x_10:
[----:B------:R-:W-:-:S04]  /*0770*/  LOP3.LUT R0, R0, 0x80000000, RZ, 0xc0, !PT ;  /* 0x8000000000007812 */ /* 0x000fc800078ec0ff */
[----:B------:R-:W-:Y:S01]  /*0780*/  LOP3.LUT R0, R0, 0x7f800000, RZ, 0xfc, !PT ;  /* 0x7f80000000007812 */ /* 0x000fe200078efcff */
[----:B------:R-:W-:Y:S06]  /*0790*/  BRA `(.L_x_11) ;  /* 0x0000000000047947 */ /* 0x000fec0003800000 */
.L_x_9:
[----:B------:R-:W-:-:S07]  /*07a0*/  IMAD R0, R4, 0x800000, R0 ;  /* 0x0080000004007824 */ /* 0x000fce00078e0200 */
.L_x_11:
[----:B------:R-:W-:Y:S05]  /*07b0*/  BSYNC.RECONVERGENT B2 ;  /* 0x0000000000027941 */ /* 0x000fea0003800200 */
.L_x_8:
[----:B------:R-:W-:Y:S05]  /*07c0*/  BRA `(.L_x_12) ;  /* 0x0000000000207947 */ /* 0x000fea0003800000 */
.L_x_7:
[----:B------:R-:W-:-:S04]  /*07d0*/  LOP3.LUT R0, R8, 0x80000000, R7, 0x48, !PT ;  /* 0x8000000008007812 */ /* 0x000fc800078e4807 */
[----:B------:R-:W-:Y:S01]  /*07e0*/  LOP3.LUT R0, R0, 0x7f800000, RZ, 0xfc, !PT ;  /* 0x7f80000000007812 */ /* 0x000fe200078efcff */
[----:B------:R-:W-:Y:S06]  /*07f0*/  BRA `(.L_x_12) ;  /* 0x0000000000147947 */ /* 0x000fec0003800000 */
.L_x_6:
[----:B------:R-:W-:Y:S01]  /*0800*/  LOP3.LUT R0, R8, 0x80000000, R7, 0x48, !PT ;  /* 0x8000000008007812 */ /* 0x000fe200078e4807 */
[----:B------:R-:W-:Y:S06]  /*0810*/  BRA `(.L_x_12) ;  /* 0x00000000000c7947 */ /* 0x000fec0003800000 */
.L_x_5:
[----:B------:R-:W0:Y:S01]  /*0820*/  MUFU.RSQ R0, -QNAN ;  /* 0xffc0000000007908 */ /* 0x000e220000001400 */
[----:B------:R-:W-:Y:S05]  /*0830*/  BRA `(.L_x_12) ;  /* 0x0000000000047947 */ /* 0x000fea0003800000 */
.L_x_4:
[----:B------:R-:W-:-:S07]  /*0840*/  FADD.FTZ R0, R0, R3 ;  /* 0x0000000300007221 */ /* 0x000fce0000010000 */
.L_x_12:
[----:B------:R-:W-:Y:S05]  /*0850*/  BSYNC.RECONVERGENT B1 ;  /* 0x0000000000017941 */ /* 0x000fea0003800200 */
.L_x_2:
[----:B------:R-:W-:-:S04]  /*0860*/  IMAD.MOV.U32 R3, RZ, RZ, 0x0 ;  /* 0x00000000ff037424 */ /* 0x000fc800078e00ff */
[----:B0-----:R-:W-:Y:S05]  /*0870*/  RET.REL.NODEC R2 `(update) ;  /* 0xfffffff402e07950 */ /* 0x001fea0003c3ffff */
.L_x_13:
[----:B------:R-:W-:-:S00]  /*0880*/  BRA `(.L_x_13) ;  /* 0xfffffffc00fc7947 */ /* 0x000fc0000383ffff */
[----:B------:R-:W-:-:S00]  /*0890*/  NOP ;  /* 0x0000000000007918 */ /* 0x000fc00000000000 */
        /* <DEDUP_REMOVED lines=14> */
.L_x_30:


//--------------------- .text.arrayMul            --------------------------
	.section	.text.arrayMul,"ax",@progbits
	.align	128
        .global         arrayMul
        .type           arrayMul,@function
        .size           arrayMul,(.L_x_33 - arrayMul)
        .other          arrayMul,@"STO_CUDA_ENTRY STV_DEFAULT"
arrayMul:
.text.arrayMul:
[----:B------:R-:W-:Y:S01]  /*0000*/  LDC R1, c[0x0][0x37c] ;  /* 0x0000df00ff017b82 */ /* 0x000fe20000000800 */
[----:B------:R-:W0:Y:S07]  /*0010*/  S2R R0, SR_TID.X ;  /* 0x0000000000007919 */ /* 0x000e2e0000002100 */
[----:B------:R-:W0:Y:S01]  /*0020*/  S2UR UR6, SR_CTAID.X ;  /* 0x00000000000679c3 */ /* 0x000e220000002500 */
[----:B------:R-:W1:Y:S07]  /*0030*/  LDCU.64 UR4, c[0x0][0x358] ;  /* 0x00006b00ff0477ac */ /* 0x000e6e0008000a00 */
[----:B------:R-:W0:Y:S08]  /*0040*/  LDC R7, c[0x0][0x388] ;  /* 0x0000e200ff077b82 */ /* 0x000e300000000800 */
[----:B------:R-:W2:Y:S08]  /*0050*/  LDC R9, c[0x0][0x398] ;  /* 0x0000e600ff097b82 */ /* 0x000eb00000000800 */
[----:B------:R-:W3:Y:S08]  /*0060*/  LDC.64 R2, c[0x0][0x380] ;  /* 0x0000e000ff027b82 */ /* 0x000ef00000000a00 */
[----:B------:R-:W4:Y:S01]  /*0070*/  LDC.64 R4, c[0x0][0x390] ;  /* 0x0000e400ff047b82 */ /* 0x000f220000000a00 */
[----:B0-----:R-:W-:-:S02]  /*0080*/  IMAD R7, R7, UR6, R0 ;  /* 0x0000000607077c24 */ /* 0x001fc4000f8e0200 */
[----:B--2---:R-:W-:Y:S02]  /*0090*/  IMAD R9, R9, UR6, R0 ;  /* 0x0000000609097c24 */ /* 0x004fe4000f8e0200 */
[----:B---3--:R-:W-:-:S03]  /*00a0*/  IMAD.WIDE R2, R7, 0x4, R2 ;  /* 0x0000000407027825 */ /* 0x008fc600078e0202 */
[----:B------:R-:W0:Y:S03]  /*00b0*/  LDC.64 R6, c[0x0][0x3a0] ;  /* 0x0000e800ff067b82 */ /* 0x000e260000000a00 */
[----:B-1----:R-:W2:Y:S01]  /*00c0*/  LDG.E R2, desc[UR4][R2.64] ;  /* 0x0000000402027981 */ /* 0x002ea2000c1e1900 */
[----:B----4-:R-:W-:-:S04]  /*00d0*/  IMAD.WIDE R4, R9, 0x4, R4 ;  /* 0x0000000409047825 */ /* 0x010fc800078e0204 */
[----:B------:R-:W1:Y:S02]  /*00e0*/  LDC R9, c[0x0][0x3a8] ;  /* 0x0000ea00ff097b82 */ /* 0x000e640000000800 */
[----:B------:R-:W2:Y:S01]  /*00f0*/  LDG.E R5, desc[UR4][R4.64] ;  /* 0x0000000404057981 */ /* 0x000ea2000c1e1900 */
[----:B-1----:R-:W-:-:S04]  /*0100*/  IMAD R9, R9, UR6, R0 ;  /* 0x0000000609097c24 */ /* 0x002fc8000f8e0200 */
[----:B0-----:R-:W-:-:S04]  /*0110*/  IMAD.WIDE R6, R9, 0x4, R6 ;  /* 0x0000000409067825 */ /* 0x001fc800078e0206 */
[----:B--2---:R-:W-:-:S05]  /*0120*/  FMUL R9, R2, R5 ;  /* 0x0000000502097220 */ /* 0x004fca0000400000 */
[----:B------:R-:W-:Y:S01]  /*0130*/  STG.E desc[UR4][R6.64], R9 ;  /* 0x0000000906007986 */ /* 0x000fe2000c101904 */
[----:B------:R-:W-:Y:S05]  /*0140*/  EXIT ;  /* 0x000000000000794d */ /* 0x000fea0003800000 */
.L_x_14:
        /* <DEDUP_REMOVED lines=11> */
.L_x_33:


//--------------------- .text.deltaTarget         --------------------------
	.section	.text.deltaTarget,"ax",@progbits
	.align	128
        .global         deltaTarget
        .type           deltaTarget,@function
        .size           deltaTarget,(.L_x_34 - deltaTarget)
        .other          deltaTarget,@"STO_CUDA_ENTRY STV_DEFAULT"
deltaTarget:
.text.deltaTarget:
[----:B------:R-:W-:Y:S01]  /*0000*/  LDC R1, c[0x0][0x37c] ;  /* 0x0000df00ff017b82 */ /* 0x000fe20000000800 */
[----:B------:R-:W0:Y:S07]  /*0010*/  S2R R0, SR_TID.X ;  /* 0x0000000000007919 */ /* 0x000e2e0000002100 */
[----:B------:R-:W0:Y:S01]  /*0020*/  S2UR UR6, SR_CTAID.X ;  /* 0x00000000000679c3 */ /* 0x000e220000002500 */
[----:B------:R-:W1:Y:S07]  /*0030*/  LDCU.64 UR4, c[0x0][0x358] ;  /* 0x00006b00ff0477ac */ /* 0x000e6e0008000a00 */
[----:B------:R-:W0:Y:S08]  /*0040*/  LDC R9, c[0x0][0x388] ;  /* 0x0000e200ff097b82 */ /* 0x000e300000000800 */
[----:B------:R-:W2:Y:S08]  /*0050*/  LDC R11, c[0x0][0x398] ;  /* 0x0000e600ff0b7b82 */ /* 0x000eb00000000800 */
[----:B------:R-:W3:Y:S08]  /*0060*/  LDC.64 R2, c[0x0][0x380] ;  /* 0x0000e000ff027b82 */ /* 0x000ef00000000a00 */
[----:B------:R-:W4:Y:S01]  /*0070*/  LDC R13, c[0x0][0x3a8] ;  /* 0x0000ea00ff0d7b82 */ /* 0x000f220000000800 */
[----:B0-----:R-:W-:-:S07]  /*0080*/  IMAD R9, R9, UR6, R0 ;  /* 0x0000000609097c24 */ /* 0x001fce000f8e0200 */
[----:B------:R-:W0:Y:S01]  /*0090*/  LDC.64 R4, c[0x0][0x390] ;  /* 0x0000e400ff047b82 */ /* 0x000e220000000a00 */
[----:B--2---:R-:W-:-:S07]  /*00a0*/  IMAD R11, R11, UR6, R0 ;  /* 0x000000060b0b7c24 */ /* 0x004fce000f8e0200 */
[----:B------:R-:W2:Y:S01]  /*00b0*/  LDC.64 R6, c[0x0][0x3a0] ;  /* 0x0000e800ff067b82 */ /* 0x000ea20000000a00 */
[----:B---3--:R-:W-:-:S06]  /*00c0*/  IMAD.WIDE R2, R9, 0x4, R2 ;  /* 0x0000000409027825 */ /* 0x008fcc00078e0202 */
[----:B-1----:R-:W3:Y:S01]  /*00d0*/  LDG.E R2, desc[UR4][R2.64] ;  /* 0x0000000402027981 */ /* 0x002ee2000c1e1900 */
[----:B----4-:R-:W-:Y:S02]  /*00e0*/  IMAD R9, R13, UR6, R0 ;  /* 0x000000060d097c24 */ /* 0x010fe4000f8e0200 */
[----:B0-----:R-:W-:Y:S02]  /*00f0*/  IMAD.WIDE R4, R11, 0x4, R4 ;  /* 0x000000040b047825 */ /* 0x001fe400078e0204 */
[----:B------:R-:W0:Y:S04]  /*0100*/  LDC R11, c[0x0][0x3b8] ;  /* 0x0000ee00ff0b7b82 */ /* 0x000e280000000800 */
[----:B------:R-:W3:Y:S01]  /*0110*/  LDG.E R5, desc[UR4][R4.64] ;  /* 0x0000000404057981 */ /* 0x000ee2000c1e1900 */
[----:B--2---:R-:W-:-:S03]  /*0120*/  IMAD.WIDE R6, R9, 0x4, R6 ;  /* 0x0000000409067825 */ /* 0x004fc600078e0206 */
[----:B------:R-:W1:Y:S03]  /*0130*/  LDC.64 R8, c[0x0][0x3b0] ;  /* 0x0000ec00ff087b82 */ /* 0x000e660000000a00 */
[----:B------:R-:W2:Y:S01]  /*0140*/  LDG.E R7, desc[UR4][R6.64] ;  /* 0x0000000406077981 */ /* 0x000ea2000c1e1900 */
[----:B0-----:R-:W-:-:S04]  /*0150*/  IMAD R11, R11, UR6, R0 ;  /* 0x000000060b0b7c24 */ /* 0x001fc8000f8e0200 */
[----:B-1----:R-:W-:-:S04]  /*0160*/  IMAD.WIDE R8, R11, 0x4, R8 ;  /* 0x000000040b087825 */ /* 0x002fc800078e0208 */
[----:B---3--:R-:W-:-:S04]  /*0170*/  FADD R0, R2, -R5 ;  /* 0x8000000502007221 */ /* 0x008fc80000000000 */
[----:B--2---:R-:W-:-:S05]  /*0180*/  FMUL R11, R0, R7 ;  /* 0x00000007000b7220 */ /* 0x004fca0000400000 */
[----:B------:R-:W-:Y:S01]  /*0190*/  STG.E desc[UR4][R8.64], R11 ;  /* 0x0000000b08007986 */ /* 0x000fe2000c101904 */
[----:B------:R-:W-:Y:S05]  /*01a0*/  EXIT ;  /* 0x000000000000794d */ /* 0x000fea0003800000 */
.L_x_15:
        /* <DEDUP_REMOVED lines=13> */
.L_x_34:


//--------------------- .text.activatePrime       --------------------------
	.section	.text.activatePrime,"ax",@progbits
	.align	128
        .global         activatePrime
        .type           activatePrime,@function
        .size           activatePrime,(.L_x_35 - activatePrime)
        .other          activatePrime,@"STO_CUDA_ENTRY STV_DEFAULT"
activatePrime:
.text.activatePrime:
[----:B------:R-:W-:Y:S01]  /*0000*/  LDC R1, c[0x0][0x37c] ;  /* 0x0000df00ff017b82 */ /* 0x000fe20000000800 */
[----:B------:R-:W0:Y:S07]  /*0010*/  S2R R9, SR_TID.X ;  /* 0x0000000000097919 */ /* 0x000e2e0000002100 */
[----:B------:R-:W0:Y:S01]  /*0020*/  S2UR UR6, SR_CTAID.X ;  /* 0x00000000000679c3 */ /* 0x000e220000002500 */
[----:B------:R-:W1:Y:S07]  /*0030*/  LDCU.64 UR4, c[0x0][0x358] ;  /* 0x00006b00ff0477ac */ /* 0x000e6e0008000a00 */
[----:B------:R-:W0:Y:S08]  /*0040*/  LDC R0, c[0x0][0x388] ;  /* 0x0000e200ff007b82 */ /* 0x000e300000000800 */
[----:B------:R-:W2:Y:S01]  /*0050*/  LDC.64 R2, c[0x0][0x380] ;  /* 0x0000e000ff027b82 */ /* 0x000ea20000000a00 */
[----:B0-----:R-:W-:-:S07]  /*0060*/  IMAD R5, R0, UR6, R9 ;  /* 0x0000000600057c24 */ /* 0x001fce000f8e0209 */
[----:B------:R-:W0:Y:S01]  /*0070*/  LDC R0, c[0x0][0x398] ;  /* 0x0000e600ff007b82 */ /* 0x000e220000000800 */
[----:B--2---:R-:W-:-:S07]  /*0080*/  IMAD.WIDE R2, R5, 0x4, R2 ;  /* 0x0000000405027825 */ /* 0x004fce00078e0202 */
[----:B------:R-:W2:Y:S01]  /*0090*/  LDC.64 R4, c[0x0][0x390] ;  /* 0x0000e400ff047b82 */ /* 0x000ea20000000a00 */
[----:B-1----:R-:W3:Y:S01]  /*00a0*/  LDG.E R2, desc[UR4][R2.64] ;  /* 0x0000000402027981 */ /* 0x002ee2000c1e1900 */
[----:B0-----:R-:W-:-:S04]  /*00b0*/  IMAD R9, R0, UR6, R9 ;  /* 0x0000000600097c24 */ /* 0x001fc8000f8e0209 */
[----:B--2---:R-:W-:-:S04]  /*00c0*/  IMAD.WIDE R4, R9, 0x4, R4 ;  /* 0x0000000409047825 */ /* 0x004fc800078e0204 */
[----:B---3--:R-:W-:-:S04]  /*00d0*/  FADD R7, -R2, 1 ;  /* 0x3f80000002077421 */ /* 0x008fc80000000100 */
[----:B------:R-:W-:-:S05]  /*00e0*/  FMUL R7, R2, R7 ;  /* 0x0000000702077220 */ /* 0x000fca0000400000 */
[----:B------:R-:W-:Y:S01]  /*00f0*/  STG.E desc[UR4][R4.64], R7 ;  /* 0x0000000704007986 */ /* 0x000fe2000c101904 */
[----:B------:R-:W-:Y:S05]  /*0100*/  EXIT ;  /* 0x000000000000794d */ /* 0x000fea0003800000 */
.L_x_16:
        /* <DEDUP_REMOVED lines=15> */
.L_x_35:


//--------------------- .text.activation          --------------------------
	.section	.text.activation,"ax",@progbits
	.align	128
        .global         activation
        .type           activation,@function
        .size           activation,(.L_x_31 - activation)
        .other          activation,@"STO_CUDA_ENTRY STV_DEFAULT"
activation:
.text.activation:
[----:B------:R-:W-:Y:S01]  /*0000*/  LDC R1, c[0x0][0x37c] ;  /* 0x0000df00ff017b82 */ /* 0x000fe20000000800 */
[----:B------:R-:W0:Y:S07]  /*0010*/  S2R R3, SR_TID.X ;  /* 0x0000000000037919 */ /* 0x000e2e0000002100 */
[----:B------:R-:W0:Y:S01]  /*0020*/  S2UR UR6, SR_CTAID.X ;  /* 0x00000000000679c3 */ /* 0x000e220000002500 */
[----:B------:R-:W1:Y:S07]  /*0030*/  LDCU.64 UR4, c[0x0][0x358] ;  /* 0x00006b00ff0477ac */ /* 0x000e6e0008000a00 */
[----:B------:R-:W0:Y:S08]  /*0040*/  LDC R0, c[0x0][0x388] ;  /* 0x0000e200ff007b82 */ /* 0x000e300000000800 */
[----:B------:R-:W2:Y:S01]  /*0050*/  LDC.64 R4, c[0x0][0x380] ;  /* 0x0000e000ff047b82 */ /* 0x000ea20000000a00 */
[----:B0-----:R-:W-:-:S04]  /*0060*/  IMAD R7, R0, UR6, R3 ;  /* 0x0000000600077c24 */ /* 0x001fc8000f8e0203 */
[----:B--2---:R-:W-:-:S06]  /*0070*/  IMAD.WIDE R4, R7, 0x4, R4 ;  /* 0x0000000407047825 */ /* 0x004fcc00078e0204 */
[----:B-1----:R-:W2:Y:S01]  /*0080*/  LDG.E R4, desc[UR4][R4.64] ;  /* 0x0000000404047981 */ /* 0x002ea2000c1e1900 */
[----:B------:R-:W-:Y:S01]  /*0090*/  IMAD.MOV.U32 R7, RZ, RZ, 0x3bbb989d ;  /* 0x3bbb989dff077424 */ /* 0x000fe200078e00ff */
[----:B------:R-:W-:Y:S01]  /*00a0*/  BSSY.RECONVERGENT B0, `(.L_x_17) ;  /* 0x0000015000007945 */ /* 0x000fe20003800200 */
[----:B------:R-:W-:Y:S02]  /*00b0*/  IMAD.MOV.U32 R9, RZ, RZ, 0x437c0000 ;  /* 0x437c0000ff097424 */ /* 0x000fe400078e00ff */
[----:B--2---:R-:W-:-:S04]  /*00c0*/  FFMA.SAT R0, R4, -R7, 0.5 ;  /* 0x3f00000004007423 */ /* 0x004fc80000002807 */
[----:B------:R-:W-:-:S04]  /*00d0*/  FFMA.RM R0, R0, R9, 12582913 ;  /* 0x4b40000100007423 */ /* 0x000fc80000004009 */
[C---:B------:R-:W-:Y:S01]  /*00e0*/  FADD R7, R0.reuse, -12583039 ;  /* 0xcb40007f00077421 */ /* 0x040fe20000000000 */
[----:B------:R-:W-:-:S03]  /*00f0*/  SHF.L.U32 R0, R0, 0x17, RZ ;  /* 0x0000001700007819 */ /* 0x000fc600000006ff */
[----:B------:R-:W-:-:S04]  /*0100*/  FFMA R7, R4, -1.4426950216293334961, -R7 ;  /* 0xbfb8aa3b04077823 */ /* 0x000fc80000000807 */
[----:B------:R-:W-:-:S06]  /*0110*/  FFMA R7, R4, -1.925963033500011079e-08, R7 ;  /* 0xb2a5706004077823 */ /* 0x000fcc0000000007 */
[----:B------:R-:W0:Y:S02]  /*0120*/  MUFU.EX2 R7, R7 ;  /* 0x0000000700077308 */ /* 0x000e240000000800 */
[----:B0-----:R-:W-:-:S04]  /*0130*/  FFMA R0, R0, R7, 1 ;  /* 0x3f80000000007423 */ /* 0x001fc80000000007 */
[----:B------:R-:W-:-:S05]  /*0140*/  VIADD R2, R0, 0x1800000 ;  /* 0x0180000000027836 */ /* 0x000fca0000000000 */
[----:B------:R-:W-:-:S04]  /*0150*/  LOP3.LUT R2, R2, 0x7f800000, RZ, 0xc0, !PT ;  /* 0x7f80000002027812 */ /* 0x000fc800078ec0ff */
[----:B------:R-:W-:-:S13]  /*0160*/  ISETP.GT.U32.AND P0, PT, R2, 0x1ffffff, PT ;  /* 0x01ffffff0200780c */ /* 0x000fda0003f04070 */
[----:B------:R-:W-:Y:S05]  /*0170*/  @P0 BRA `(.L_x_18) ;  /* 0x00000000000c0947 */ /* 0x000fea0003800000 */
[----:B------:R-:W-:-:S07]  /*0180*/  MOV R4, 0x1a0 ;  /* 0x000001a000047802 */ /* 0x000fce0000000f00 */
[----:B------:R-:W-:Y:S05]  /*0190*/  CALL.REL.NOINC `($__internal_1_$__cuda_sm20_rcp_rn_f32_slowpath) ;  /* 0x0000000000307944 */ /* 0x000fea0003c00000 */
[----:B------:R-:W-:Y:S05]  /*01a0*/  BRA `(.L_x_19) ;  /* 0x0000000000107947 */ /* 0x000fea0003800000 */
.L_x_18:
[----:B------:R-:W0:Y:S02]  /*01b0*/  MUFU.RCP R7, R0 ;  /* 0x0000000000077308 */ /* 0x000e240000001000 */
[----:B0-----:R-:W-:-:S04]  /*01c0*/  FFMA R2, R0, R7, -1 ;  /* 0xbf80000000027423 */ /* 0x001fc80000000007 */
[----:B------:R-:W-:-:S04]  /*01d0*/  FADD.FTZ R2, -R2, -RZ ;  /* 0x800000ff02027221 */ /* 0x000fc80000010100 */
[----:B------:R-:W-:-:S07]  /*01e0*/  FFMA R7, R7, R2, R7 ;  /* 0x0000000207077223 */ /* 0x000fce0000000007 */
.L_x_19:
[----:B------:R-:W-:Y:S05]  /*01f0*/  BSYNC.RECONVERGENT B0 ;  /* 0x0000000000007941 */ /* 0x000fea0003800200 */
.L_x_17:
[----:B------:R-:W0:Y:S08]  /*0200*/  LDC R0, c[0x0][0x398] ;  /* 0x0000e600ff007b82 */ /* 0x000e300000000800 */
[----:B------:R-:W1:Y:S01]  /*0210*/  LDC.64 R4, c[0x0][0x390] ;  /* 0x0000e400ff047b82 */ /* 0x000e620000000a00 */
[----:B0-----:R-:W-:-:S04]  /*0220*/  IMAD R3, R0, UR6, R3 ;  /* 0x0000000600037c24 */ /* 0x001fc8000f8e0203 */
[----:B-1----:R-:W-:-:S05]  /*0230*/  IMAD.WIDE R2, R3, 0x4, R4 ;  /* 0x0000000403027825 */ /* 0x002fca00078e0204 */
[----:B------:R-:W-:Y:S01]  /*0240*/  STG.E desc[UR4][R2.64], R7 ;  /* 0x0000000702007986 */ /* 0x000fe2000c101904 */
[----:B------:R-:W-:Y:S05]  /*0250*/  EXIT ;  /* 0x000000000000794d */ /* 0x000fea0003800000 */
        .weak           $__internal_1_$__cuda_sm20_rcp_rn_f32_slowpath
        .type           $__internal_1_$__cuda_sm20_rcp_rn_f32_slowpath,@function
        .size           $__internal_1_$__cuda_sm20_rcp_rn_f32_slowpath,(.L_x_31 - $__internal_1_$__cuda_sm20_rcp_rn_f32_slowpath)
$__internal_1_$__cuda_sm20_rcp_rn_f32_slowpath:
[----:B------:R-:W-:Y:S01]  /*0260*/  SHF.L.U32 R2, R0, 0x1, RZ ;  /* 0x0000000100027819 */ /* 0x000fe200000006ff */
[----:B------:R-:W-:Y:S03]  /*0270*/  BSSY.RECONVERGENT B1, `(.L_x_20) ;  /* 0x0000030000017945 */ /* 0x000fe60003800200 */
[----:B------:R-:W-:-:S04]  /*0280*/  SHF.R.U32.HI R2, RZ, 0x18, R2 ;  /* 0x00000018ff027819 */ /* 0x000fc80000011602 */
[----:B------:R-:W-:-:S13]  /*0290*/  ISETP.NE.U32.AND P0, PT, R2, RZ, PT ;  /* 0x000000ff0200720c */ /* 0x000fda0003f05070 */
[----:B------:R-:W-:Y:S05]  /*02a0*/  @P0 BRA `(.L_x_21) ;  /* 0x0000000000280947 */ /* 0x000fea0003800000 */
[----:B------:R-:W-:-:S05]  /*02b0*/  IMAD.SHL.U32 R2, R0, 0x2, RZ ;  /* 0x0000000200027824 */ /* 0x000fca00078e00ff */
[----:B------:R-:W-:-:S13]  /*02c0*/  ISETP.NE.AND P0, PT, R2, RZ, PT ;  /* 0x000000ff0200720c */ /* 0x000fda0003f05270 */
[----:B------:R-:W-:Y:S01]  /*02d0*/  @P0 FFMA R6, R0, 1.84467440737095516160e+19, RZ ;  /* 0x5f80000000060823 */ /* 0x000fe200000000ff */
[----:B------:R-:W-:Y:S08]  /*02e0*/  @!P0 MUFU.RCP R5, R0 ;  /* 0x0000000000058308 */ /* 0x000ff00000001000 */
[----:B------:R-:W0:Y:S02]  /*02f0*/  @P0 MUFU.RCP R7, R6 ;  /* 0x0000000600070308 */ /* 0x000e240000001000 */
[----:B0-----:R-:W-:-:S04]  /*0300*/  @P0 FFMA R2, R6, R7, -1 ;  /* 0xbf80000006020423 */ /* 0x001fc80000000007 */
[----:B------:R-:W-:-:S04]  /*0310*/  @P0 FADD.FTZ R2, -R2, -RZ ;  /* 0x800000ff02020221 */ /* 0x000fc80000010100 */
[----:B------:R-:W-:-:S04]  /*0320*/  @P0 FFMA R2, R7, R2, R7 ;  /* 0x0000000207020223 */ /* 0x000fc80000000007 */
[----:B------:R-:W-:Y:S01]  /*0330*/  @P0 FFMA R5, R2, 1.84467440737095516160e+19, RZ ;  /* 0x5f80000002050823 */ /* 0x000fe200000000ff */
[----:B------:R-:W-:Y:S06]  /*0340*/  BRA `(.L_x_22) ;  /* 0x0000000000887947 */ /* 0x000fec0003800000 */
.L_x_21:
[----:B------:R-:W-:-:S04]  /*0350*/  IADD3 R5, PT, PT, R2, -0xfd, RZ ;  /* 0xffffff0302057810 */ /* 0x000fc80007ffe0ff */
[----:B------:R-:W-:-:S13]  /*0360*/  ISETP.GT.U32.AND P0, PT, R5, 0x1, PT ;  /* 0x000000010500780c */ /* 0x000fda0003f04070 */
[----:B------:R-:W-:Y:S05]  /*0370*/  @P0 BRA `(.L_x_23) ;  /* 0x0000000000780947 */ /* 0x000fea0003800000 */
[----:B------:R-:W-:Y:S01]  /*0380*/  LOP3.LUT R6, R0, 0x7fffff, RZ, 0xc0, !PT ;  /* 0x007fffff00067812 */ /* 0x000fe200078ec0ff */
[----:B------:R-:W-:-:S03]  /*0390*/  IMAD.MOV.U32 R10, RZ, RZ, 0x3 ;  /* 0x00000003ff0a7424 */ /* 0x000fc600078e00ff */
[----:B------:R-:W-:Y:S02]  /*03a0*/  LOP3.LUT R6, R6, 0x3f800000, RZ, 0xfc, !PT ;  /* 0x3f80000006067812 */ /* 0x000fe400078efcff */
[----:B------:R-:W-:Y:S02]  /*03b0*/  SHF.L.U32 R11, R10, R5, RZ ;  /* 0x000000050a0b7219 */ /* 0x000fe400000006ff */
[----:B------:R-:W0:Y:S02]  /*03c0*/  MUFU.RCP R7, R6 ;  /* 0x0000000600077308 */ /* 0x000e240000001000 */
[----:B0-----:R-:W-:-:S04]  /*03d0*/  FFMA R8, R6, R7, -1 ;  /* 0xbf80000006087423 */ /* 0x001fc80000000007 */
[----:B------:R-:W-:-:S04]  /*03e0*/  FADD.FTZ R8, -R8, -RZ ;  /* 0x800000ff08087221 */ /* 0x000fc80000010100 */
[CCC-:B------:R-:W-:Y:S01]  /*03f0*/  FFMA.RM R9, R7.reuse, R8.reuse, R7.reuse ;  /* 0x0000000807097223 */ /* 0x1c0fe20000004007 */
[----:B------:R-:W-:-:S04]  /*0400*/  FFMA.RP R8, R7, R8, R7 ;  /* 0x0000000807087223 */ /* 0x000fc80000008007 */
[C---:B------:R-:W-:Y:S02]  /*0410*/  LOP3.LUT R7, R9.reuse, 0x7fffff, RZ, 0xc0, !PT ;  /* 0x007fffff09077812 */ /* 0x040fe400078ec0ff */
[----:B------:R-:W-:Y:S02]  /*0420*/  FSETP.NEU.FTZ.AND P0, PT, R9, R8, PT ;  /* 0x000000080900720b */ /* 0x000fe40003f1d000 */
[----:B------:R-:W-:Y:S02]  /*0430*/  LOP3.LUT R8, R7, 0x800000, RZ, 0xfc, !PT ;  /* 0x0080000007087812 */ /* 0x000fe400078efcff */
[----:B------:R-:W-:Y:S02]  /*0440*/  SEL R7, RZ, 0xffffffff, !P0 ;  /* 0xffffffffff077807 */ /* 0x000fe40004000000 */
[----:B------:R-:W-:Y:S02]  /*0450*/  LOP3.LUT R6, R11, R8, RZ, 0xc0, !PT ;  /* 0x000000080b067212 */ /* 0x000fe400078ec0ff */
[----:B------:R-:W-:-:S02]  /*0460*/  IADD3 R7, PT, PT, -R7, RZ, RZ ;  /* 0x000000ff07077210 */ /* 0x000fc40007ffe1ff */
[-C--:B------:R-:W-:Y:S02]  /*0470*/  SHF.R.U32.HI R6, RZ, R5.reuse, R6 ;  /* 0x00000005ff067219 */ /* 0x080fe40000011606 */
[----:B------:R-:W-:Y:S02]  /*0480*/  LOP3.LUT P1, RZ, R7, R5, R8, 0xf8, !PT ;  /* 0x0000000507ff7212 */ /* 0x000fe4000782f808 */
[C---:B------:R-:W-:Y:S02]  /*0490*/  LOP3.LUT P0, RZ, R6.reuse, 0x1, RZ, 0xc0, !PT ;  /* 0x0000000106ff7812 */ /* 0x040fe4000780c0ff */
[----:B------:R-:W-:-:S04]  /*04a0*/  LOP3.LUT P2, RZ, R6, 0x2, RZ, 0xc0, !PT ;  /* 0x0000000206ff7812 */ /* 0x000fc8000784c0ff */
[----:B------:R-:W-:Y:S02]  /*04b0*/  PLOP3.LUT P0, PT, P0, P1, P2, 0xe0, 0x0 ;  /* 0x000000000000781c */ /* 0x000fe40000703c20 */
[----:B------:R-:W-:Y:S02]  /*04c0*/  LOP3.LUT P1, RZ, R0, 0x7fffff, RZ, 0xc0, !PT ;  /* 0x007fffff00ff7812 */ /* 0x000fe4000782c0ff */
[----:B------:R-:W-:-:S05]  /*04d0*/  SEL R5, RZ, 0x1, !P0 ;  /* 0x00000001ff057807 */ /* 0x000fca0004000000 */
[----:B------:R-:W-:-:S05]  /*04e0*/  IMAD.MOV R5, RZ, RZ, -R5 ;  /* 0x000000ffff057224 */ /* 0x000fca00078e0a05 */
[----:B------:R-:W-:Y:S02]  /*04f0*/  ISETP.GE.AND P0, PT, R5, RZ, PT ;  /* 0x000000ff0500720c */ /* 0x000fe40003f06270 */
[----:B------:R-:W-:-:S04]  /*0500*/  IADD3 R5, PT, PT, R2, -0xfc, RZ ;  /* 0xffffff0402057810 */ /* 0x000fc80007ffe0ff */
[----:B------:R-:W-:-:S07]  /*0510*/  SHF.R.U32.HI R5, RZ, R5, R8 ;  /* 0x00000005ff057219 */ /* 0x000fce0000011608 */
[----:B------:R-:W-:-:S05]  /*0520*/  @!P0 VIADD R5, R5, 0x1 ;  /* 0x0000000105058836 */ /* 0x000fca0000000000 */
[----:B------:R-:W-:-:S04]  /*0530*/  @!P1 SHF.L.U32 R5, R5, 0x1, RZ ;  /* 0x0000000105059819 */ /* 0x000fc800000006ff */
[----:B------:R-:W-:Y:S01]  /*0540*/  LOP3.LUT R5, R5, 0x80000000, R0, 0xf8, !PT ;  /* 0x8000000005057812 */ /* 0x000fe200078ef800 */
[----:B------:R-:W-:Y:S06]  /*0550*/  BRA `(.L_x_22) ;  /* 0x0000000000047947 */ /* 0x000fec0003800000 */
.L_x_23:
[----:B------:R0:W1:Y:S02]  /*0560*/  MUFU.RCP R5, R0 ;  /* 0x0000000000057308 */ /* 0x0000640000001000 */
.L_x_22:
[----:B------:R-:W-:Y:S05]  /*0570*/  BSYNC.RECONVERGENT B1 ;  /* 0x0000000000017941 */ /* 0x000fea0003800200 */
.L_x_20:
[----:B-1----:R-:W-:Y:S02]  /*0580*/  IMAD.MOV.U32 R7, RZ, RZ, R5 ;  /* 0x000000ffff077224 */ /* 0x002fe400078e0005 */
[----:B------:R-:W-:-:S04]  /*0590*/  HFMA2 R5, -RZ, RZ, 0, 0 ;  /* 0x00000000ff057431 */ /* 0x000fc800000001ff */
[----:B0-----:R-:W-:Y:S05]  /*05a0*/  RET.REL.NODEC R4 `(activation) ;  /* 0xfffffff804947950 */ /* 0x001fea0003c3ffff */
.L_x_24:
        /* <DEDUP_REMOVED lines=13> */
.L_x_31:


//--------------------- .text.colwiseAdd          --------------------------
	.section	.text.colwiseAdd,"ax",@progbits
	.align	128
        .global         colwiseAdd
        .type           colwiseAdd,@function
        .size           colwiseAdd,(.L_x_37 - colwiseAdd)
        .other          colwiseAdd,@"STO_CUDA_ENTRY STV_DEFAULT"
colwiseAdd:
.text.colwiseAdd:
[----:B------:R-:W-:Y:S01]  /*0000*/  LDC R1, c[0x0][0x37c] ;  /* 0x0000df00ff017b82 */ /* 0x000fe20000000800 */
[----:B------:R-:W0:Y:S07]  /*0010*/  S2R R9, SR_TID.X ;  /* 0x0000000000097919 */ /* 0x000e2e0000002100 */
[----:B------:R-:W1:Y:S01]  /*0020*/  S2UR UR8, SR_CTAID.X ;  /* 0x00000000000879c3 */ /* 0x000e620000002500 */
[----:B------:R-:W2:Y:S07]  /*0030*/  LDCU.64 UR6, c[0x0][0x358] ;  /* 0x00006b00ff0677ac */ /* 0x000eae0008000a00 */
[----:B------:R-:W3:Y:S08]  /*0040*/  S2UR UR5, SR_CgaCtaId ;  /* 0x00000000000579c3 */ /* 0x000ef00000008800 */
[----:B------:R-:W4:Y:S01]  /*0050*/  LDC R6, c[0x0][0x388] ;  /* 0x0000e200ff067b82 */ /* 0x000f220000000800 */
[----:B0-----:R-:W-:-:S13]  /*0060*/  ISETP.NE.AND P0, PT, R9, RZ, PT ;  /* 0x000000ff0900720c */ /* 0x001fda0003f05270 */
[----:B------:R-:W1:Y:S08]  /*0070*/  @!P0 LDC R5, c[0x0][0x398] ;  /* 0x0000e600ff058b82 */ /* 0x000e700000000800 */
[----:B------:R-:W0:Y:S01]  /*0080*/  @!P0 LDC.64 R2, c[0x0][0x390] ;  /* 0x0000e400ff028b82 */ /* 0x000e220000000a00 */
[----:B-1----:R-:W-:-:S04]  /*0090*/  @!P0 IMAD R5, R5, UR8, RZ ;  /* 0x0000000805058c24 */ /* 0x002fc8000f8e02ff */
[----:B0-----:R-:W-:Y:S01]  /*00a0*/  @!P0 IMAD.WIDE R2, R5, 0x4, R2 ;  /* 0x0000000405028825 */ /* 0x001fe200078e0202 */
[----:B------:R-:W-:Y:S02]  /*00b0*/  UMOV UR4, 0x400 ;  /* 0x0000040000047882 */ /* 0x000fe40000000000 */
[----:B------:R-:W0:Y:S02]  /*00c0*/  LDC.64 R4, c[0x0][0x380] ;  /* 0x0000e000ff047b82 */ /* 0x000e240000000a00 */
[----:B--2---:R1:W2:Y:S01]  /*00d0*/  @!P0 LDG.E R0, desc[UR6][R2.64] ;  /* 0x0000000602008981 */ /* 0x0042a2000c1e1900 */
[----:B---3--:R-:W-:Y:S01]  /*00e0*/  ULEA UR4, UR5, UR4, 0x18 ;  /* 0x0000000405047291 */ /* 0x008fe2000f8ec0ff */
[----:B----4-:R-:W-:-:S04]  /*00f0*/  IMAD R7, R6, UR8, R9 ;  /* 0x0000000806077c24 */ /* 0x010fc8000f8e0209 */
[----:B------:R-:W3:Y:S08]  /*0100*/  LDC R6, c[0x0][0x3a8] ;  /* 0x0000ea00ff067b82 */ /* 0x000ef00000000800 */
[----:B-1----:R-:W1:Y:S01]  /*0110*/  LDC.64 R2, c[0x0][0x3a0] ;  /* 0x0000e800ff027b82 */ /* 0x002e620000000a00 */
[----:B0-----:R-:W-:Y:S01]  /*0120*/  IMAD.WIDE R4, R7, 0x4, R4 ;  /* 0x0000000407047825 */ /* 0x001fe200078e0204 */
[----:B--2---:R-:W-:Y:S06]  /*0130*/  @!P0 STS [UR4], R0 ;  /* 0x00000000ff008988 */ /* 0x004fec0008000804 */
[----:B------:R-:W-:Y:S06]  /*0140*/  BAR.SYNC.DEFER_BLOCKING 0x0 ;  /* 0x0000000000007b1d */ /* 0x000fec0000010000 */
[----:B------:R-:W2:Y:S01]  /*0150*/  LDG.E R4, desc[UR6][R4.64] ;  /* 0x0000000604047981 */ /* 0x000ea2000c1e1900 */
[----:B---3--:R-:W-:-:S03]  /*0160*/  IMAD R9, R6, UR8, R9 ;  /* 0x0000000806097c24 */ /* 0x008fc6000f8e0209 */
[----:B------:R-:W2:Y:S01]  /*0170*/  LDS R7, [UR4] ;  /* 0x00000004ff077984 */ /* 0x000ea20008000800 */
[----:B-1----:R-:W-:-:S04]  /*0180*/  IMAD.WIDE R2, R9, 0x4, R2 ;  /* 0x0000000409027825 */ /* 0x002fc800078e0202 */
[----:B--2---:R-:W-:-:S05]  /*0190*/  FADD R7, R4, R7 ;  /* 0x0000000704077221 */ /* 0x004fca0000000000 */
[----:B------:R-:W-:Y:S01]  /*01a0*/  STG.E desc[UR6][R2.64], R7 ;  /* 0x0000000702007986 */ /* 0x000fe2000c101906 */
[----:B------:R-:W-:Y:S05]  /*01b0*/  EXIT ;  /* 0x000000000000794d */ /* 0x000fea0003800000 */
.L_x_25:
        /* <DEDUP_REMOVED lines=12> */
.L_x_37:


//--------------------- .text.reduction           --------------------------
	.section	.text.reduction,"ax",@progbits
	.align	128
        .global         reduction
        .type           reduction,@function
        .size           reduction,(.L_x_38 - reduction)
        .other          reduction,@"STO_CUDA_ENTRY STV_DEFAULT"
reduction:
.text.reduction:
        /* <DEDUP_REMOVED lines=9> */
[----:B------:R-:W0:Y:S01]  /*0090*/  S2UR UR5, SR_CgaCtaId ;  /* 0x00000000000579c3 */ /* 0x000e220000008800 */
[----:B------:R-:W-:Y:S01]  /*00a0*/  UMOV UR4, 0x400 ;  /* 0x0000040000047882 */ /* 0x000fe20000000000 */
[----:B------:R-:W1:Y:S02]  /*00b0*/  LDCU UR9, c[0x0][0x360] ;  /* 0x00006c00ff0977ac */ /* 0x000e640008000800 */
[----:B-1----:R-:W-:Y:S02]  /*00c0*/  UISETP.GE.U32.AND UP0, UPT, UR9, 0x2, UPT ;  /* 0x000000020900788c */ /* 0x002fe4000bf06070 */
[----:B0-----:R-:W-:-:S06]  /*00d0*/  ULEA UR4, UR5, UR4, 0x18 ;  /* 0x0000000405047291 */ /* 0x001fcc000f8ec0ff */
[----:B------:R-:W-:-:S05]  /*00e0*/  LEA R5, R7, UR4, 0x2 ;  /* 0x0000000407057c11 */ /* 0x000fca000f8e10ff */
[----:B--2---:R0:W-:Y:S01]  /*00f0*/  STS [R5], R2 ;  /* 0x0000000205007388 */ /* 0x0041e20000000800 */
[----:B------:R-:W-:Y:S06]  /*0100*/  BAR.SYNC.DEFER_BLOCKING 0x0 ;  /* 0x0000000000007b1d */ /* 0x000fec0000010000 */
[----:B------:R-:W-:Y:S05]  /*0110*/  BRA.U !UP0, `(.L_x_26) ;  /* 0x00000001084c7547 */ /* 0x000fea000b800000 */
[----:B------:R-:W-:Y:S01]  /*0120*/  BSSY.RECONVERGENT B0, `(.L_x_26) ;  /* 0x0000012000007945 */ /* 0x000fe20003800200 */
[----:B------:R-:W-:-:S07]  /*0130*/  IMAD.MOV.U32 R0, RZ, RZ, 0x1 ;  /* 0x00000001ff007424 */ /* 0x000fce00078e00ff */
.L_x_28:
[----:B------:R-:W-:-:S05]  /*0140*/  IMAD.SHL.U32 R6, R0, 0x2, RZ ;  /* 0x0000000200067824 */ /* 0x000fca00078e00ff */
[----:B0-----:R-:W-:-:S04]  /*0150*/  IADD3 R2, PT, PT, R6, -0x1, RZ ;  /* 0xffffffff06027810 */ /* 0x001fc80007ffe0ff */
[----:B------:R-:W-:-:S13]  /*0160*/  LOP3.LUT P0, RZ, R2, R7, RZ, 0xc0, !PT ;  /* 0x0000000702ff7212 */ /* 0x000fda000780c0ff */
[----:B------:R-:W-:Y:S05]  /*0170*/  @P0 BRA `(.L_x_27) ;  /* 0x0000000000300947 */ /* 0x000fea0003800000 */
[----:B------:R-:W-:Y:S01]  /*0180*/  IMAD.IADD R2, R7, 0x1, R0 ;  /* 0x0000000107027824 */ /* 0x000fe200078e0200 */
[----:B------:R-:W-:Y:S05]  /*0190*/  WARPSYNC.ALL ;  /* 0x0000000000007948 */ /* 0x000fea0003800000 */
[----:B------:R-:W-:-:S13]  /*01a0*/  ISETP.GE.U32.AND P0, PT, R2, UR9, PT ;  /* 0x0000000902007c0c */ /* 0x000fda000bf06070 */
[----:B------:R-:W-:Y:S01]  /*01b0*/  @!P0 LEA R2, R0, R5, 0x2 ;  /* 0x0000000500028211 */ /* 0x000fe200078e10ff */
[----:B------:R-:W-:Y:S01]  /*01c0*/  @!P0 LDS R3, [R5] ;  /* 0x0000000005038984 */ /* 0x000fe20000000800 */
[----:B------:R-:W-:-:S04]  /*01d0*/  MOV R0, R6 ;  /* 0x0000000600007202 */ /* 0x000fc80000000f00 */
[----:B------:R-:W0:Y:S02]  /*01e0*/  @!P0 LDS R2, [R2] ;  /* 0x0000000002028984 */ /* 0x000e240000000800 */
[----:B0-----:R-:W-:-:S05]  /*01f0*/  @!P0 FADD R4, R2, R3 ;  /* 0x0000000302048221 */ /* 0x001fca0000000000 */
[----:B------:R1:W-:Y:S01]  /*0200*/  @!P0 STS [R5], R4 ;  /* 0x0000000405008388 */ /* 0x0003e20000000800 */
[----:B------:R-:W-:Y:S01]  /*0210*/  BAR.SYNC.DEFER_BLOCKING 0x0 ;  /* 0x0000000000007b1d */ /* 0x000fe20000010000 */
[----:B------:R-:W-:-:S13]  /*0220*/  ISETP.GE.U32.AND P0, PT, R6, UR9, PT ;  /* 0x0000000906007c0c */ /* 0x000fda000bf06070 */
[----:B-1----:R-:W-:Y:S05]  /*0230*/  @!P0 BRA `(.L_x_28) ;  /* 0xfffffffc00c08947 */ /* 0x002fea000383ffff */
.L_x_27:
[----:B------:R-:W-:Y:S05]  /*0240*/  BSYNC.RECONVERGENT B0 ;  /* 0x0000000000007941 */ /* 0x000fea0003800200 */
.L_x_26:
[----:B------:R-:W-:-:S13]  /*0250*/  ISETP.NE.AND P0, PT, R7, RZ, PT ;  /* 0x000000ff0700720c */ /* 0x000fda0003f05270 */
[----:B------:R-:W-:Y:S05]  /*0260*/  @P0 EXIT ;  /* 0x000000000000094d */ /* 0x000fea0003800000 */
[----:B------:R-:W1:Y:S01]  /*0270*/  S2UR UR5, SR_CgaCtaId ;  /* 0x00000000000579c3 */ /* 0x000e620000008800 */
[----:B------:R-:W-:-:S07]  /*0280*/  UMOV UR4, 0x400 ;  /* 0x0000040000047882 */ /* 0x000fce0000000000 */
[----:B0-----:R-:W0:Y:S08]  /*0290*/  LDC R5, c[0x0][0x398] ;  /* 0x0000e600ff057b82 */ /* 0x001e300000000800 */
[----:B------:R-:W2:Y:S01]  /*02a0*/  LDC.64 R2, c[0x0][0x390] ;  /* 0x0000e400ff027b82 */ /* 0x000ea20000000a00 */
[----:B-1----:R-:W-:Y:S01]  /*02b0*/  ULEA UR4, UR5, UR4, 0x18 ;  /* 0x0000000405047291 */ /* 0x002fe2000f8ec0ff */
[----:B0-----:R-:W-:-:S08]  /*02c0*/  IMAD R5, R5, UR8, RZ ;  /* 0x0000000805057c24 */ /* 0x001fd0000f8e02ff */
[----:B------:R-:W0:Y:S01]  /*02d0*/  LDS R7, [UR4] ;  /* 0x00000004ff077984 */ /* 0x000e220008000800 */
[----:B--2---:R-:W-:-:S05]  /*02e0*/  IMAD.WIDE R2, R5, 0x4, R2 ;  /* 0x0000000405027825 */ /* 0x004fca00078e0202 */
[----:B0-----:R-:W-:Y:S01]  /*02f0*/  STG.E desc[UR6][R2.64], R7 ;  /* 0x0000000702007986 */ /* 0x001fe2000c101906 */
[----:B------:R-:W-:Y:S05]  /*0300*/  EXIT ;  /* 0x000000000000794d */ /* 0x000fea0003800000 */
.L_x_29:
        /* <DEDUP_REMOVED lines=15> */
.L_x_38:


//--------------------- .nv.shared.update         --------------------------
	.section	.nv.shared.update,"aw",@nobits
	.sectionflags	@""
	.align	16
	.zero		1024


//--------------------- .nv.shared.reserved.0     --------------------------
	.section	.nv.shared.reserved.0,"aw",@nobits
	.weak		__nv_reservedSMEM_offset_0_alias
	.size		__nv_reservedSMEM_offset_0_alias, 0, 64
	.other		__nv_reservedSMEM_offset_0_alias,@"STO_CUDA_RESERVED_SHARED STV_DEFAULT"
__nv_reservedSMEM_offset_0_alias:
	.zero		0
	.zero		64


//--------------------- .nv.shared.arrayMul       --------------------------
	.section	.nv.shared.arrayMul,"aw",@nobits
	.sectionflags	@""
	.align	16
	.zero		1024


//--------------------- .nv.shared.deltaTarget    --------------------------
	.section	.nv.shared.deltaTarget,"aw",@nobits
	.sectionflags	@""
	.align	16
	.zero		1024


//--------------------- .nv.shared.activatePrime  --------------------------
	.section	.nv.shared.activatePrime,"aw",@nobits
	.sectionflags	@""
	.align	16
	.zero		1024


//--------------------- .nv.shared.activation     --------------------------
	.section	.nv.shared.activation,"aw",@nobits
	.sectionflags	@""
	.align	16
	.zero		1024


//--------------------- .nv.shared.colwiseAdd     --------------------------
	.section	.nv.shared.colwiseAdd,"aw",@nobits
	.sectionflags	@""
	.align	16
.nv.shared.colwiseAdd:
	.zero		1040


//--------------------- .nv.shared.reduction      --------------------------
	.section	.nv.shared.reduction,"aw",@nobits
	.sectionflags	@""
	.align	16
	.zero		1024


//--------------------- .nv.constant0.update      --------------------------
	.section	.nv.constant0.update,"a",@progbits
	.sectionflags	@""
	.align	4
.nv.constant0.update:
	.zero		932


//--------------------- .nv.constant0.arrayMul    --------------------------
	.section	.nv.constant0.arrayMul,"a",@progbits
	.sectionflags	@""
	.align	4
.nv.constant0.arrayMul:
	.zero		940


//--------------------- .nv.constant0.deltaTarget --------------------------
	.section	.nv.constant0.deltaTarget,"a",@progbits
	.sectionflags	@""
	.align	4
.nv.constant0.deltaTarget:
	.zero		956


//--------------------- .nv.constant0.activatePrime --------------------------
	.section	.nv.constant0.activatePrime,"a",@progbits
	.sectionflags	@""
	.align	4
.nv.constant0.activatePrime:
	.zero		924


//--------------------- .nv.constant0.activation  --------------------------
	.section	.nv.constant0.activation,"a",@progbits
	.sectionflags	@""
	.align	4
.nv.constant0.activation:
	.zero		924


//--------------------- .nv.constant0.colwiseAdd  --------------------------
	.section	.nv.constant0.colwiseAdd,"a",@progbits
	.sectionflags	@""
	.align	4
.nv.constant0.colwiseAdd:
	.zero		940


//--------------------- .nv.constant0.reduction   --------------------------
	.section	.nv.constant0.reduction,"a",@progbits
	.sectionflags	@""
	.align	4
.nv.constant0.reduction:
	.zero		924


//--------------------- SYMBOLS --------------------------

	.type		.nv.reservedSmem.offset0,@object
	.size		.nv.reservedSmem.offset0,0x4
	.type		.nv.reservedSmem.cap,@object
	.size		.nv.reservedSmem.cap,0x4
